//
// Generated by NVIDIA NVVM Compiler
//
// Compiler Build ID: CL-36424714
// Cuda compilation tools, release 13.0, V13.0.88
// Based on NVVM 20.0.0
//

.version 9.0
.target sm_100
.address_size 64

	// .globl	_Z9fillArrayPdid
.extern .func  (.param .b64 func_retval0) malloc
(
	.param .b64 malloc_param_0
)
;
.extern .func free
(
	.param .b64 free_param_0
)
;

.visible .entry _Z9fillArrayPdid(
	.param .u64 .ptr .align 1 _Z9fillArrayPdid_param_0,
	.param .u32 _Z9fillArrayPdid_param_1,
	.param .f64 _Z9fillArrayPdid_param_2
)
{
	.reg .pred 	%p<2>;
	.reg .b32 	%r<6>;
	.reg .b64 	%rd<5>;
	.reg .b64 	%fd<2>;

	ld.param.u64 	%rd1, [_Z9fillArrayPdid_param_0];
	ld.param.u32 	%r2, [_Z9fillArrayPdid_param_1];
	ld.param.f64 	%fd1, [_Z9fillArrayPdid_param_2];
	mov.u32 	%r3, %tid.x;
	mov.u32 	%r4, %ctaid.x;
	mov.u32 	%r5, %ntid.x;
	mad.lo.s32 	%r1, %r4, %r5, %r3;
	setp.ge.s32 	%p1, %r1, %r2;
	@%p1 bra 	$L__BB0_2;
	cvta.to.global.u64 	%rd2, %rd1;
	mul.wide.s32 	%rd3, %r1, 8;
	add.s64 	%rd4, %rd2, %rd3;
	st.global.f64 	[%rd4], %fd1;
$L__BB0_2:
	ret;

}
	// .globl	_Z14applyDirichletPdS_PiS0_S0_iiiid
.visible .entry _Z14applyDirichletPdS_PiS0_S0_iiiid(
	.param .u64 .ptr .align 1 _Z14applyDirichletPdS_PiS0_S0_iiiid_param_0,
	.param .u64 .ptr .align 1 _Z14applyDirichletPdS_PiS0_S0_iiiid_param_1,
	.param .u64 .ptr .align 1 _Z14applyDirichletPdS_PiS0_S0_iiiid_param_2,
	.param .u64 .ptr .align 1 _Z14applyDirichletPdS_PiS0_S0_iiiid_param_3,
	.param .u64 .ptr .align 1 _Z14applyDirichletPdS_PiS0_S0_iiiid_param_4,
	.param .u32 _Z14applyDirichletPdS_PiS0_S0_iiiid_param_5,
	.param .u32 _Z14applyDirichletPdS_PiS0_S0_iiiid_param_6,
	.param .u32 _Z14applyDirichletPdS_PiS0_S0_iiiid_param_7,
	.param .u32 _Z14applyDirichletPdS_PiS0_S0_iiiid_param_8,
	.param .f64 _Z14applyDirichletPdS_PiS0_S0_iiiid_param_9
)
{
	.local .align 16 .b8 	__local_depot1[32];
	.reg .b64 	%SP;
	.reg .b64 	%SPL;
	.reg .pred 	%p<40>;
	.reg .b32 	%r<83>;
	.reg .b64 	%rd<107>;
	.reg .b64 	%fd<100>;

	mov.u64 	%SPL, __local_depot1;
	ld.param.u64 	%rd15, [_Z14applyDirichletPdS_PiS0_S0_iiiid_param_0];
	ld.param.u64 	%rd16, [_Z14applyDirichletPdS_PiS0_S0_iiiid_param_1];
	ld.param.u64 	%rd17, [_Z14applyDirichletPdS_PiS0_S0_iiiid_param_2];
	ld.param.u64 	%rd18, [_Z14applyDirichletPdS_PiS0_S0_iiiid_param_3];
	ld.param.u64 	%rd19, [_Z14applyDirichletPdS_PiS0_S0_iiiid_param_4];
	ld.param.u32 	%r39, [_Z14applyDirichletPdS_PiS0_S0_iiiid_param_5];
	ld.param.u32 	%r40, [_Z14applyDirichletPdS_PiS0_S0_iiiid_param_6];
	ld.param.u32 	%r41, [_Z14applyDirichletPdS_PiS0_S0_iiiid_param_7];
	ld.param.u32 	%r42, [_Z14applyDirichletPdS_PiS0_S0_iiiid_param_8];
	cvta.to.global.u64 	%rd1, %rd16;
	cvta.to.global.u64 	%rd2, %rd19;
	cvta.to.global.u64 	%rd3, %rd17;
	cvta.to.global.u64 	%rd4, %rd18;
	add.u64 	%rd5, %SPL, 0;
	mov.u32 	%r43, %tid.x;
	mov.u32 	%r44, %ctaid.x;
	mov.u32 	%r45, %ntid.x;
	mad.lo.s32 	%r1, %r44, %r45, %r43;
	add.s32 	%r46, %r42, 1;
	add.s32 	%r47, %r40, -1;
	mad.lo.s32 	%r48, %r42, %r47, %r46;
	add.s32 	%r49, %r41, -1;
	mad.lo.s32 	%r50, %r49, %r42, %r46;
	mul.lo.s32 	%r2, %r48, %r50;
	mov.f64 	%fd38, 0d0000000000000000;
	mov.f64 	%fd39, 0d3FF0000000000000;
	st.local.v2.f64 	[%rd5], {%fd39, %fd38};
	st.local.v2.f64 	[%rd5+16], {%fd38, %fd38};
	setp.ge.s32 	%p1, %r1, %r2;
	@%p1 bra 	$L__BB1_43;
	mul.wide.s32 	%rd21, %r1, 4;
	add.s64 	%rd22, %rd4, %rd21;
	ld.global.u32 	%r78, [%rd22];
	ld.global.u32 	%r4, [%rd22+4];
	setp.ge.s32 	%p2, %r78, %r4;
	mov.f64 	%fd79, 0d0000000000000000;
	@%p2 bra 	$L__BB1_42;
	sub.s32 	%r5, %r4, %r78;
	and.b32  	%r6, %r5, 7;
	sub.s32 	%r51, %r78, %r4;
	setp.gt.u32 	%p3, %r51, -8;
	mov.f64 	%fd79, 0d0000000000000000;
	@%p3 bra 	$L__BB1_21;
	and.b32  	%r52, %r5, -8;
	neg.s32 	%r76, %r52;
	mov.f64 	%fd79, 0d0000000000000000;
$L__BB1_4:
	.pragma "nounroll";
	mul.wide.s32 	%rd23, %r78, 4;
	add.s64 	%rd24, %rd3, %rd23;
	add.s64 	%rd6, %rd24, 16;
	mul.wide.s32 	%rd25, %r78, 8;
	add.s64 	%rd26, %rd1, %rd25;
	add.s64 	%rd7, %rd26, 32;
	ld.global.u32 	%r53, [%rd24];
	mul.wide.s32 	%rd27, %r53, 4;
	add.s64 	%rd28, %rd2, %rd27;
	ld.global.u32 	%r10, [%rd28];
	setp.eq.s32 	%p4, %r10, 0;
	@%p4 bra 	$L__BB1_6;
	mul.wide.s32 	%rd29, %r10, 8;
	add.s64 	%rd30, %rd5, %rd29;
	ld.local.f64 	%fd44, [%rd30+-8];
	ld.global.f64 	%fd45, [%rd7+-32];
	fma.rn.f64 	%fd79, %fd44, %fd45, %fd79;
$L__BB1_6:
	ld.global.u32 	%r54, [%rd6+-12];
	mul.wide.s32 	%rd31, %r54, 4;
	add.s64 	%rd32, %rd2, %rd31;
	ld.global.u32 	%r11, [%rd32];
	setp.eq.s32 	%p5, %r11, 0;
	@%p5 bra 	$L__BB1_8;
	mul.wide.s32 	%rd33, %r11, 8;
	add.s64 	%rd34, %rd5, %rd33;
	ld.local.f64 	%fd46, [%rd34+-8];
	ld.global.f64 	%fd47, [%rd7+-24];
	fma.rn.f64 	%fd79, %fd46, %fd47, %fd79;
$L__BB1_8:
	ld.global.u32 	%r55, [%rd6+-8];
	mul.wide.s32 	%rd35, %r55, 4;
	add.s64 	%rd36, %rd2, %rd35;
	ld.global.u32 	%r12, [%rd36];
	setp.eq.s32 	%p6, %r12, 0;
	@%p6 bra 	$L__BB1_10;
	mul.wide.s32 	%rd37, %r12, 8;
	add.s64 	%rd38, %rd5, %rd37;
	ld.local.f64 	%fd48, [%rd38+-8];
	ld.global.f64 	%fd49, [%rd7+-16];
	fma.rn.f64 	%fd79, %fd48, %fd49, %fd79;
$L__BB1_10:
	ld.global.u32 	%r56, [%rd6+-4];
	mul.wide.s32 	%rd39, %r56, 4;
	add.s64 	%rd40, %rd2, %rd39;
	ld.global.u32 	%r13, [%rd40];
	setp.eq.s32 	%p7, %r13, 0;
	@%p7 bra 	$L__BB1_12;
	mul.wide.s32 	%rd41, %r13, 8;
	add.s64 	%rd42, %rd5, %rd41;
	ld.local.f64 	%fd50, [%rd42+-8];
	ld.global.f64 	%fd51, [%rd7+-8];
	fma.rn.f64 	%fd79, %fd50, %fd51, %fd79;
$L__BB1_12:
	ld.global.u32 	%r57, [%rd6];
	mul.wide.s32 	%rd43, %r57, 4;
	add.s64 	%rd44, %rd2, %rd43;
	ld.global.u32 	%r14, [%rd44];
	setp.eq.s32 	%p8, %r14, 0;
	@%p8 bra 	$L__BB1_14;
	mul.wide.s32 	%rd45, %r14, 8;
	add.s64 	%rd46, %rd5, %rd45;
	ld.local.f64 	%fd52, [%rd46+-8];
	ld.global.f64 	%fd53, [%rd7];
	fma.rn.f64 	%fd79, %fd52, %fd53, %fd79;
$L__BB1_14:
	ld.global.u32 	%r58, [%rd6+4];
	mul.wide.s32 	%rd47, %r58, 4;
	add.s64 	%rd48, %rd2, %rd47;
	ld.global.u32 	%r15, [%rd48];
	setp.eq.s32 	%p9, %r15, 0;
	@%p9 bra 	$L__BB1_16;
	mul.wide.s32 	%rd49, %r15, 8;
	add.s64 	%rd50, %rd5, %rd49;
	ld.local.f64 	%fd54, [%rd50+-8];
	ld.global.f64 	%fd55, [%rd7+8];
	fma.rn.f64 	%fd79, %fd54, %fd55, %fd79;
$L__BB1_16:
	ld.global.u32 	%r59, [%rd6+8];
	mul.wide.s32 	%rd51, %r59, 4;
	add.s64 	%rd52, %rd2, %rd51;
	ld.global.u32 	%r16, [%rd52];
	setp.eq.s32 	%p10, %r16, 0;
	@%p10 bra 	$L__BB1_18;
	mul.wide.s32 	%rd53, %r16, 8;
	add.s64 	%rd54, %rd5, %rd53;
	ld.local.f64 	%fd56, [%rd54+-8];
	ld.global.f64 	%fd57, [%rd7+16];
	fma.rn.f64 	%fd79, %fd56, %fd57, %fd79;
$L__BB1_18:
	ld.global.u32 	%r60, [%rd6+12];
	mul.wide.s32 	%rd55, %r60, 4;
	add.s64 	%rd56, %rd2, %rd55;
	ld.global.u32 	%r17, [%rd56];
	setp.eq.s32 	%p11, %r17, 0;
	@%p11 bra 	$L__BB1_20;
	mul.wide.s32 	%rd57, %r17, 8;
	add.s64 	%rd58, %rd5, %rd57;
	ld.local.f64 	%fd58, [%rd58+-8];
	ld.global.f64 	%fd59, [%rd7+24];
	fma.rn.f64 	%fd79, %fd58, %fd59, %fd79;
$L__BB1_20:
	add.s32 	%r78, %r78, 8;
	add.s32 	%r76, %r76, 8;
	setp.ne.s32 	%p12, %r76, 0;
	@%p12 bra 	$L__BB1_4;
$L__BB1_21:
	setp.eq.s32 	%p13, %r6, 0;
	@%p13 bra 	$L__BB1_42;
	and.b32  	%r21, %r5, 3;
	setp.lt.u32 	%p14, %r6, 4;
	@%p14 bra 	$L__BB1_32;
	mul.wide.s32 	%rd59, %r78, 4;
	add.s64 	%rd8, %rd3, %rd59;
	ld.global.u32 	%r61, [%rd8];
	mul.wide.s32 	%rd60, %r61, 4;
	add.s64 	%rd61, %rd2, %rd60;
	ld.global.u32 	%r22, [%rd61];
	setp.eq.s32 	%p15, %r22, 0;
	mul.wide.s32 	%rd62, %r78, 8;
	add.s64 	%rd9, %rd1, %rd62;
	@%p15 bra 	$L__BB1_25;
	mul.wide.s32 	%rd63, %r22, 8;
	add.s64 	%rd64, %rd5, %rd63;
	ld.local.f64 	%fd61, [%rd64+-8];
	ld.global.f64 	%fd62, [%rd9];
	fma.rn.f64 	%fd79, %fd61, %fd62, %fd79;
$L__BB1_25:
	ld.global.u32 	%r62, [%rd8+4];
	mul.wide.s32 	%rd65, %r62, 4;
	add.s64 	%rd66, %rd2, %rd65;
	ld.global.u32 	%r23, [%rd66];
	setp.eq.s32 	%p16, %r23, 0;
	@%p16 bra 	$L__BB1_27;
	mul.wide.s32 	%rd67, %r23, 8;
	add.s64 	%rd68, %rd5, %rd67;
	ld.local.f64 	%fd63, [%rd68+-8];
	ld.global.f64 	%fd64, [%rd9+8];
	fma.rn.f64 	%fd79, %fd63, %fd64, %fd79;
$L__BB1_27:
	ld.global.u32 	%r63, [%rd8+8];
	mul.wide.s32 	%rd69, %r63, 4;
	add.s64 	%rd70, %rd2, %rd69;
	ld.global.u32 	%r24, [%rd70];
	setp.eq.s32 	%p17, %r24, 0;
	@%p17 bra 	$L__BB1_29;
	mul.wide.s32 	%rd71, %r24, 8;
	add.s64 	%rd72, %rd5, %rd71;
	ld.local.f64 	%fd65, [%rd72+-8];
	ld.global.f64 	%fd66, [%rd9+16];
	fma.rn.f64 	%fd79, %fd65, %fd66, %fd79;
$L__BB1_29:
	ld.global.u32 	%r64, [%rd8+12];
	mul.wide.s32 	%rd73, %r64, 4;
	add.s64 	%rd74, %rd2, %rd73;
	ld.global.u32 	%r25, [%rd74];
	setp.eq.s32 	%p18, %r25, 0;
	@%p18 bra 	$L__BB1_31;
	mul.wide.s32 	%rd75, %r25, 8;
	add.s64 	%rd76, %rd5, %rd75;
	ld.local.f64 	%fd67, [%rd76+-8];
	ld.global.f64 	%fd68, [%rd9+24];
	fma.rn.f64 	%fd79, %fd67, %fd68, %fd79;
$L__BB1_31:
	add.s32 	%r78, %r78, 4;
$L__BB1_32:
	setp.eq.s32 	%p19, %r21, 0;
	@%p19 bra 	$L__BB1_42;
	setp.eq.s32 	%p20, %r21, 1;
	@%p20 bra 	$L__BB1_39;
	mul.wide.s32 	%rd77, %r78, 4;
	add.s64 	%rd10, %rd3, %rd77;
	ld.global.u32 	%r65, [%rd10];
	mul.wide.s32 	%rd78, %r65, 4;
	add.s64 	%rd79, %rd2, %rd78;
	ld.global.u32 	%r28, [%rd79];
	setp.eq.s32 	%p21, %r28, 0;
	mul.wide.s32 	%rd80, %r78, 8;
	add.s64 	%rd11, %rd1, %rd80;
	@%p21 bra 	$L__BB1_36;
	mul.wide.s32 	%rd81, %r28, 8;
	add.s64 	%rd82, %rd5, %rd81;
	ld.local.f64 	%fd70, [%rd82+-8];
	ld.global.f64 	%fd71, [%rd11];
	fma.rn.f64 	%fd79, %fd70, %fd71, %fd79;
$L__BB1_36:
	ld.global.u32 	%r66, [%rd10+4];
	mul.wide.s32 	%rd83, %r66, 4;
	add.s64 	%rd84, %rd2, %rd83;
	ld.global.u32 	%r29, [%rd84];
	setp.eq.s32 	%p22, %r29, 0;
	@%p22 bra 	$L__BB1_38;
	mul.wide.s32 	%rd85, %r29, 8;
	add.s64 	%rd86, %rd5, %rd85;
	ld.local.f64 	%fd72, [%rd86+-8];
	ld.global.f64 	%fd73, [%rd11+8];
	fma.rn.f64 	%fd79, %fd72, %fd73, %fd79;
$L__BB1_38:
	add.s32 	%r78, %r78, 2;
$L__BB1_39:
	and.b32  	%r67, %r5, 1;
	setp.eq.b32 	%p23, %r67, 1;
	not.pred 	%p24, %p23;
	@%p24 bra 	$L__BB1_42;
	mul.wide.s32 	%rd87, %r78, 4;
	add.s64 	%rd88, %rd3, %rd87;
	ld.global.u32 	%r68, [%rd88];
	mul.wide.s32 	%rd89, %r68, 4;
	add.s64 	%rd90, %rd2, %rd89;
	ld.global.u32 	%r32, [%rd90];
	setp.eq.s32 	%p25, %r32, 0;
	@%p25 bra 	$L__BB1_42;
	mul.wide.s32 	%rd91, %r32, 8;
	add.s64 	%rd92, %rd5, %rd91;
	ld.local.f64 	%fd74, [%rd92+-8];
	mul.wide.s32 	%rd93, %r78, 8;
	add.s64 	%rd94, %rd1, %rd93;
	ld.global.f64 	%fd75, [%rd94];
	fma.rn.f64 	%fd79, %fd74, %fd75, %fd79;
$L__BB1_42:
	cvta.to.global.u64 	%rd95, %rd15;
	mul.wide.s32 	%rd96, %r1, 8;
	add.s64 	%rd97, %rd95, %rd96;
	ld.global.f64 	%fd76, [%rd97];
	sub.f64 	%fd77, %fd76, %fd79;
	st.global.f64 	[%rd97], %fd77;
$L__BB1_43:
	bar.sync 	0;
	setp.ge.s32 	%p26, %r1, %r39;
	@%p26 bra 	$L__BB1_57;
	mul.wide.s32 	%rd98, %r1, 4;
	add.s64 	%rd99, %rd3, %rd98;
	ld.global.u32 	%r33, [%rd99];
	setp.lt.s32 	%p27, %r2, 1;
	mov.b32 	%r82, -1;
	@%p27 bra 	$L__BB1_49;
	add.s32 	%r82, %r2, -1;
	mov.b32 	%r81, 0;
$L__BB1_46:
	mul.wide.u32 	%rd100, %r81, 4;
	add.s64 	%rd101, %rd4, %rd100;
	ld.global.u32 	%r71, [%rd101];
	setp.gt.s32 	%p28, %r71, %r1;
	@%p28 bra 	$L__BB1_48;
	add.s32 	%r81, %r81, 1;
	setp.eq.s32 	%p29, %r81, %r2;
	@%p29 bra 	$L__BB1_49;
	bra.uni 	$L__BB1_46;
$L__BB1_48:
	add.s32 	%r82, %r81, -1;
$L__BB1_49:
	mul.wide.s32 	%rd102, %r33, 4;
	add.s64 	%rd12, %rd2, %rd102;
	ld.global.u32 	%r72, [%rd12];
	setp.ne.s32 	%p30, %r72, 0;
	mul.wide.s32 	%rd103, %r82, 4;
	add.s64 	%rd13, %rd2, %rd103;
	mul.wide.s32 	%rd104, %r1, 8;
	add.s64 	%rd14, %rd1, %rd104;
	@%p30 bra 	$L__BB1_51;
	ld.global.u32 	%r73, [%rd13];
	setp.ne.s32 	%p32, %r73, 0;
	setp.ne.s32 	%p33, %r33, %r82;
	and.pred  	%p34, %p32, %p33;
	@%p34 bra 	$L__BB1_52;
	bra.uni 	$L__BB1_53;
$L__BB1_51:
	setp.eq.s32 	%p31, %r33, %r82;
	@%p31 bra 	$L__BB1_53;
$L__BB1_52:
	mov.b64 	%rd105, 0;
	st.global.u64 	[%rd14], %rd105;
$L__BB1_53:
	bar.sync 	0;
	ld.global.u32 	%r74, [%rd12];
	setp.ne.s32 	%p35, %r74, 0;
	@%p35 bra 	$L__BB1_55;
	ld.global.u32 	%r75, [%rd13];
	setp.ne.s32 	%p37, %r75, 0;
	setp.eq.s32 	%p38, %r33, %r82;
	and.pred  	%p39, %p37, %p38;
	@%p39 bra 	$L__BB1_56;
	bra.uni 	$L__BB1_57;
$L__BB1_55:
	setp.ne.s32 	%p36, %r33, %r82;
	@%p36 bra 	$L__BB1_57;
$L__BB1_56:
	mov.b64 	%rd106, 4607182418800017408;
	st.global.u64 	[%rd14], %rd106;
$L__BB1_57:
	ret;

}
	// .globl	_Z15vectorDirichletPdS_PiS0_S0_iiiid
.visible .entry _Z15vectorDirichletPdS_PiS0_S0_iiiid(
	.param .u64 .ptr .align 1 _Z15vectorDirichletPdS_PiS0_S0_iiiid_param_0,
	.param .u64 .ptr .align 1 _Z15vectorDirichletPdS_PiS0_S0_iiiid_param_1,
	.param .u64 .ptr .align 1 _Z15vectorDirichletPdS_PiS0_S0_iiiid_param_2,
	.param .u64 .ptr .align 1 _Z15vectorDirichletPdS_PiS0_S0_iiiid_param_3,
	.param .u64 .ptr .align 1 _Z15vectorDirichletPdS_PiS0_S0_iiiid_param_4,
	.param .u32 _Z15vectorDirichletPdS_PiS0_S0_iiiid_param_5,
	.param .u32 _Z15vectorDirichletPdS_PiS0_S0_iiiid_param_6,
	.param .u32 _Z15vectorDirichletPdS_PiS0_S0_iiiid_param_7,
	.param .u32 _Z15vectorDirichletPdS_PiS0_S0_iiiid_param_8,
	.param .f64 _Z15vectorDirichletPdS_PiS0_S0_iiiid_param_9
)
{
	.local .align 16 .b8 	__local_depot2[32];
	.reg .b64 	%SP;
	.reg .b64 	%SPL;
	.reg .pred 	%p<10>;
	.reg .b32 	%r<28>;
	.reg .b64 	%rd<23>;
	.reg .b64 	%fd<4>;

	mov.u64 	%SPL, __local_depot2;
	ld.param.u64 	%rd4, [_Z15vectorDirichletPdS_PiS0_S0_iiiid_param_0];
	ld.param.u64 	%rd5, [_Z15vectorDirichletPdS_PiS0_S0_iiiid_param_2];
	ld.param.u64 	%rd6, [_Z15vectorDirichletPdS_PiS0_S0_iiiid_param_3];
	ld.param.u64 	%rd7, [_Z15vectorDirichletPdS_PiS0_S0_iiiid_param_4];
	ld.param.u32 	%r10, [_Z15vectorDirichletPdS_PiS0_S0_iiiid_param_5];
	ld.param.u32 	%r11, [_Z15vectorDirichletPdS_PiS0_S0_iiiid_param_6];
	ld.param.u32 	%r12, [_Z15vectorDirichletPdS_PiS0_S0_iiiid_param_7];
	ld.param.u32 	%r13, [_Z15vectorDirichletPdS_PiS0_S0_iiiid_param_8];
	cvta.to.global.u64 	%rd1, %rd7;
	add.u64 	%rd2, %SPL, 0;
	mov.u32 	%r14, %tid.x;
	mov.u32 	%r15, %ctaid.x;
	mov.u32 	%r16, %ntid.x;
	mad.lo.s32 	%r1, %r15, %r16, %r14;
	add.s32 	%r17, %r13, 1;
	add.s32 	%r18, %r11, -1;
	mad.lo.s32 	%r19, %r13, %r18, %r17;
	add.s32 	%r20, %r12, -1;
	mad.lo.s32 	%r21, %r20, %r13, %r17;
	mul.lo.s32 	%r2, %r19, %r21;
	mov.f64 	%fd1, 0d0000000000000000;
	mov.f64 	%fd2, 0d3FF0000000000000;
	st.local.v2.f64 	[%rd2], {%fd2, %fd1};
	st.local.v2.f64 	[%rd2+16], {%fd1, %fd1};
	setp.ge.s32 	%p1, %r1, %r10;
	@%p1 bra 	$L__BB2_10;
	cvta.to.global.u64 	%rd9, %rd5;
	mul.wide.s32 	%rd10, %r1, 4;
	add.s64 	%rd11, %rd9, %rd10;
	ld.global.u32 	%r3, [%rd11];
	setp.lt.s32 	%p2, %r2, 1;
	mov.b32 	%r27, -1;
	@%p2 bra 	$L__BB2_6;
	add.s32 	%r27, %r2, -1;
	cvta.to.global.u64 	%rd3, %rd6;
	mov.b32 	%r26, 0;
$L__BB2_3:
	mul.wide.u32 	%rd12, %r26, 4;
	add.s64 	%rd13, %rd3, %rd12;
	ld.global.u32 	%r24, [%rd13];
	setp.gt.s32 	%p3, %r24, %r1;
	@%p3 bra 	$L__BB2_5;
	add.s32 	%r26, %r26, 1;
	setp.eq.s32 	%p4, %r26, %r2;
	@%p4 bra 	$L__BB2_6;
	bra.uni 	$L__BB2_3;
$L__BB2_5:
	add.s32 	%r27, %r26, -1;
$L__BB2_6:
	mul.wide.s32 	%rd14, %r3, 4;
	add.s64 	%rd15, %rd1, %rd14;
	ld.global.u32 	%r9, [%rd15];
	setp.ne.s32 	%p5, %r9, 0;
	@%p5 bra 	$L__BB2_8;
	mul.wide.s32 	%rd16, %r27, 4;
	add.s64 	%rd17, %rd1, %rd16;
	ld.global.u32 	%r25, [%rd17];
	setp.ne.s32 	%p7, %r25, 0;
	setp.eq.s32 	%p8, %r3, %r27;
	and.pred  	%p9, %p7, %p8;
	@%p9 bra 	$L__BB2_9;
	bra.uni 	$L__BB2_10;
$L__BB2_8:
	setp.ne.s32 	%p6, %r3, %r27;
	@%p6 bra 	$L__BB2_10;
$L__BB2_9:
	mul.wide.s32 	%rd18, %r9, 8;
	add.s64 	%rd19, %rd2, %rd18;
	ld.local.f64 	%fd3, [%rd19+-8];
	cvta.to.global.u64 	%rd20, %rd4;
	mul.wide.s32 	%rd21, %r3, 8;
	add.s64 	%rd22, %rd20, %rd21;
	st.global.f64 	[%rd22], %fd3;
$L__BB2_10:
	ret;

}
	// .globl	_Z14BernBinomCoeffPdi
.visible .entry _Z14BernBinomCoeffPdi(
	.param .u64 .ptr .align 1 _Z14BernBinomCoeffPdi_param_0,
	.param .u32 _Z14BernBinomCoeffPdi_param_1
)
{
	.reg .pred 	%p<16>;
	.reg .b32 	%r<185>;
	.reg .b64 	%rd<5>;
	.reg .b64 	%fd<7>;

	ld.param.u64 	%rd1, [_Z14BernBinomCoeffPdi_param_0];
	ld.param.u32 	%r86, [_Z14BernBinomCoeffPdi_param_1];
	mov.u32 	%r1, %tid.x;
	mov.u32 	%r2, %tid.y;
	setp.eq.s32 	%p1, %r1, 0;
	mov.b32 	%r154, 1;
	@%p1 bra 	$L__BB3_8;
	and.b32  	%r3, %r1, 3;
	setp.lt.u32 	%p2, %r1, 4;
	mov.b32 	%r151, 1;
	mov.u32 	%r152, %r86;
	mov.u32 	%r154, %r151;
	@%p2 bra 	$L__BB3_5;
	and.b32  	%r92, %r1, 1020;
	neg.s32 	%r156, %r92;
	add.s32 	%r155, %r86, -1;
	mov.b32 	%r154, 1;
	mov.b32 	%r157, 2;
$L__BB3_3:
	add.s32 	%r93, %r157, -1;
	add.s32 	%r94, %r155, -2;
	mad.lo.s32 	%r95, %r154, %r155, %r154;
	div.u32 	%r96, %r95, %r93;
	add.s32 	%r97, %r157, 2;
	add.s32 	%r98, %r155, -1;
	mul.lo.s32 	%r99, %r155, %r96;
	div.u32 	%r100, %r99, %r157;
	add.s32 	%r101, %r157, 1;
	mul.lo.s32 	%r102, %r98, %r100;
	div.u32 	%r103, %r102, %r101;
	mul.lo.s32 	%r104, %r94, %r103;
	div.u32 	%r154, %r104, %r97;
	add.s32 	%r157, %r157, 4;
	add.s32 	%r156, %r156, 4;
	add.s32 	%r155, %r155, -4;
	setp.eq.s32 	%p3, %r156, 0;
	@%p3 bra 	$L__BB3_4;
	bra.uni 	$L__BB3_3;
$L__BB3_4:
	add.s32 	%r151, %r157, -1;
	add.s32 	%r152, %r155, 1;
$L__BB3_5:
	setp.eq.s32 	%p4, %r3, 0;
	@%p4 bra 	$L__BB3_8;
	neg.s32 	%r150, %r3;
$L__BB3_7:
	.pragma "nounroll";
	add.s32 	%r17, %r152, -1;
	mul.lo.s32 	%r105, %r152, %r154;
	div.u32 	%r154, %r105, %r151;
	add.s32 	%r151, %r151, 1;
	add.s32 	%r150, %r150, 1;
	setp.ne.s32 	%p5, %r150, 0;
	mov.u32 	%r152, %r17;
	@%p5 bra 	$L__BB3_7;
$L__BB3_8:
	setp.eq.s32 	%p6, %r2, 0;
	mov.b32 	%r171, 1;
	@%p6 bra 	$L__BB3_16;
	and.b32  	%r22, %r2, 3;
	setp.lt.u32 	%p7, %r2, 4;
	mov.b32 	%r168, 1;
	mov.u32 	%r169, %r86;
	mov.u32 	%r171, %r168;
	@%p7 bra 	$L__BB3_13;
	and.b32  	%r111, %r2, 1020;
	neg.s32 	%r160, %r111;
	add.s32 	%r159, %r86, -1;
	mov.b32 	%r171, 1;
	mov.b32 	%r161, 2;
$L__BB3_11:
	add.s32 	%r112, %r161, -1;
	add.s32 	%r113, %r159, -2;
	mad.lo.s32 	%r114, %r171, %r159, %r171;
	div.u32 	%r115, %r114, %r112;
	add.s32 	%r116, %r161, 2;
	add.s32 	%r117, %r159, -1;
	mul.lo.s32 	%r118, %r159, %r115;
	div.u32 	%r119, %r118, %r161;
	add.s32 	%r120, %r161, 1;
	mul.lo.s32 	%r121, %r117, %r119;
	div.u32 	%r122, %r121, %r120;
	mul.lo.s32 	%r123, %r113, %r122;
	div.u32 	%r171, %r123, %r116;
	add.s32 	%r161, %r161, 4;
	add.s32 	%r160, %r160, 4;
	add.s32 	%r159, %r159, -4;
	setp.ne.s32 	%p8, %r160, 0;
	@%p8 bra 	$L__BB3_11;
	add.s32 	%r168, %r161, -1;
	add.s32 	%r169, %r159, 1;
$L__BB3_13:
	setp.eq.s32 	%p9, %r22, 0;
	@%p9 bra 	$L__BB3_16;
	neg.s32 	%r167, %r22;
$L__BB3_15:
	.pragma "nounroll";
	add.s32 	%r52, %r169, -1;
	mul.lo.s32 	%r124, %r169, %r171;
	div.u32 	%r171, %r124, %r168;
	add.s32 	%r168, %r168, 1;
	add.s32 	%r167, %r167, 1;
	setp.ne.s32 	%p10, %r167, 0;
	mov.u32 	%r169, %r52;
	@%p10 bra 	$L__BB3_15;
$L__BB3_16:
	add.s32 	%r57, %r1, %r2;
	setp.eq.s32 	%p11, %r57, 0;
	mov.f64 	%fd6, 0d3FF0000000000000;
	@%p11 bra 	$L__BB3_25;
	shl.b32 	%r182, %r86, 1;
	and.b32  	%r59, %r57, 3;
	setp.lt.u32 	%p12, %r57, 4;
	mov.b32 	%r181, 1;
	mov.u32 	%r184, %r181;
	@%p12 bra 	$L__BB3_21;
	and.b32  	%r129, %r57, 2044;
	neg.s32 	%r173, %r129;
	add.s32 	%r172, %r182, -1;
	mov.b32 	%r184, 1;
	mov.b32 	%r174, 2;
$L__BB3_19:
	add.s32 	%r130, %r174, -1;
	add.s32 	%r131, %r172, -2;
	mad.lo.s32 	%r132, %r184, %r172, %r184;
	div.u32 	%r133, %r132, %r130;
	add.s32 	%r134, %r174, 2;
	add.s32 	%r135, %r172, -1;
	mul.lo.s32 	%r136, %r172, %r133;
	div.u32 	%r137, %r136, %r174;
	add.s32 	%r138, %r174, 1;
	mul.lo.s32 	%r139, %r135, %r137;
	div.u32 	%r140, %r139, %r138;
	mul.lo.s32 	%r141, %r131, %r140;
	div.u32 	%r184, %r141, %r134;
	add.s32 	%r174, %r174, 4;
	add.s32 	%r173, %r173, 4;
	add.s32 	%r172, %r172, -4;
	setp.ne.s32 	%p13, %r173, 0;
	@%p13 bra 	$L__BB3_19;
	add.s32 	%r181, %r174, -1;
	add.s32 	%r182, %r172, 1;
$L__BB3_21:
	setp.eq.s32 	%p14, %r59, 0;
	@%p14 bra 	$L__BB3_24;
	neg.s32 	%r180, %r59;
$L__BB3_23:
	.pragma "nounroll";
	add.s32 	%r81, %r182, -1;
	mul.lo.s32 	%r142, %r182, %r184;
	div.u32 	%r184, %r142, %r181;
	add.s32 	%r181, %r181, 1;
	add.s32 	%r180, %r180, 1;
	setp.ne.s32 	%p15, %r180, 0;
	mov.u32 	%r182, %r81;
	@%p15 bra 	$L__BB3_23;
$L__BB3_24:
	cvt.rn.f64.u32 	%fd6, %r184;
$L__BB3_25:
	cvta.to.global.u64 	%rd2, %rd1;
	mul.lo.s32 	%r143, %r171, %r154;
	cvt.rn.f64.u32 	%fd4, %r143;
	div.rn.f64 	%fd5, %fd4, %fd6;
	mad.lo.s32 	%r144, %r2, %r86, %r2;
	add.s32 	%r145, %r144, %r1;
	mul.wide.s32 	%rd3, %r145, 8;
	add.s64 	%rd4, %rd2, %rd3;
	st.global.f64 	[%rd4], %fd5;
	ret;

}
	// .globl	_Z11ass_A_exactddPiS_PdiS_S0_S0_ii
.visible .entry _Z11ass_A_exactddPiS_PdiS_S0_S0_ii(
	.param .f64 _Z11ass_A_exactddPiS_PdiS_S0_S0_ii_param_0,
	.param .f64 _Z11ass_A_exactddPiS_PdiS_S0_S0_ii_param_1,
	.param .u64 .ptr .align 1 _Z11ass_A_exactddPiS_PdiS_S0_S0_ii_param_2,
	.param .u64 .ptr .align 1 _Z11ass_A_exactddPiS_PdiS_S0_S0_ii_param_3,
	.param .u64 .ptr .align 1 _Z11ass_A_exactddPiS_PdiS_S0_S0_ii_param_4,
	.param .u32 _Z11ass_A_exactddPiS_PdiS_S0_S0_ii_param_5,
	.param .u64 .ptr .align 1 _Z11ass_A_exactddPiS_PdiS_S0_S0_ii_param_6,
	.param .u64 .ptr .align 1 _Z11ass_A_exactddPiS_PdiS_S0_S0_ii_param_7,
	.param .u64 .ptr .align 1 _Z11ass_A_exactddPiS_PdiS_S0_S0_ii_param_8,
	.param .u32 _Z11ass_A_exactddPiS_PdiS_S0_S0_ii_param_9,
	.param .u32 _Z11ass_A_exactddPiS_PdiS_S0_S0_ii_param_10
)
{
	.reg .pred 	%p<97>;
	.reg .b32 	%r<175>;
	.reg .b64 	%rd<179>;
	.reg .b64 	%fd<350>;

	ld.param.f64 	%fd125, [_Z11ass_A_exactddPiS_PdiS_S0_S0_ii_param_0];
	ld.param.f64 	%fd126, [_Z11ass_A_exactddPiS_PdiS_S0_S0_ii_param_1];
	ld.param.u32 	%r54, [_Z11ass_A_exactddPiS_PdiS_S0_S0_ii_param_5];
	ld.param.u64 	%rd28, [_Z11ass_A_exactddPiS_PdiS_S0_S0_ii_param_7];
	ld.param.u64 	%rd29, [_Z11ass_A_exactddPiS_PdiS_S0_S0_ii_param_8];
	ld.param.u32 	%r55, [_Z11ass_A_exactddPiS_PdiS_S0_S0_ii_param_9];
	ld.param.u32 	%r56, [_Z11ass_A_exactddPiS_PdiS_S0_S0_ii_param_10];
	cvta.to.global.u64 	%rd1, %rd28;
	cvta.to.global.u64 	%rd2, %rd29;
	add.s32 	%r1, %r54, 1;
	mad.lo.s32 	%r57, %r54, %r54, %r54;
	add.s32 	%r2, %r57, %r1;
	mul.lo.s32 	%r58, %r2, %r2;
	mul.wide.s32 	%rd30, %r58, 8;
	{ // callseq 0, 0
	.param .b64 param0;
	st.param.b64 	[param0], %rd30;
	.param .b64 retval0;
	call.uni (retval0), 
	malloc, 
	(
	param0
	);
	ld.param.b64 	%rd31, [retval0];
	} // callseq 0
	mov.u32 	%r59, %tid.x;
	mov.u32 	%r60, %ctaid.x;
	mov.u32 	%r61, %ntid.x;
	mad.lo.s32 	%r62, %r60, %r61, %r59;
	mul.lo.s32 	%r63, %r56, %r55;
	setp.ge.s32 	%p5, %r62, %r63;
	@%p5 bra 	$L__BB4_55;
	setp.lt.s32 	%p6, %r54, 0;
	@%p6 bra 	$L__BB4_47;
	mul.lo.s32 	%r65, %r54, %r54;
	cvt.rn.f64.u32 	%fd127, %r65;
	shl.b32 	%r66, %r65, 2;
	add.s32 	%r67, %r66, -1;
	cvt.rn.f64.s32 	%fd128, %r67;
	div.rn.f64 	%fd1, %fd127, %fd128;
	and.b32  	%r3, %r1, -2;
	and.b32  	%r4, %r54, 1;
	mov.b32 	%r160, 0;
$L__BB4_3:
	mov.b32 	%r161, 0;
	cvt.s64.s32 	%rd34, %r160;
$L__BB4_4:
	mad.lo.s32 	%r14, %r161, %r1, %r160;
	mov.b32 	%r162, 0;
$L__BB4_5:
	mov.u32 	%r15, %r162;
	setp.lt.s32 	%p7, %r161, %r54;
	setp.ne.s32 	%p8, %r160, 0;
	setp.lt.s32 	%p9, %r160, %r54;
	setp.lt.s32 	%p10, %r15, %r54;
	and.pred  	%p1, %p9, %p10;
	mul.lo.s32 	%r70, %r15, %r54;
	add.s32 	%r71, %r70, %r160;
	mul.wide.u32 	%rd32, %r71, 8;
	add.s64 	%rd4, %rd2, %rd32;
	and.pred  	%p2, %p8, %p10;
	cvt.s64.s32 	%rd33, %r70;
	add.s64 	%rd35, %rd34, %rd33;
	shl.b64 	%rd36, %rd35, 3;
	add.s64 	%rd5, %rd2, %rd36;
	setp.ne.s32 	%p11, %r15, 0;
	and.pred  	%p3, %p9, %p11;
	sub.s32 	%r72, %r70, %r54;
	add.s32 	%r73, %r72, %r160;
	mul.wide.s32 	%rd37, %r73, 8;
	add.s64 	%rd6, %rd2, %rd37;
	and.pred  	%p4, %p11, %p8;
	cvt.s64.s32 	%rd38, %r72;
	add.s64 	%rd39, %rd34, %rd38;
	shl.b64 	%rd40, %rd39, 3;
	add.s64 	%rd7, %rd2, %rd40;
	add.s32 	%r74, %r71, %r15;
	mul.wide.u32 	%rd41, %r74, 8;
	add.s64 	%rd8, %rd1, %rd41;
	@%p7 bra 	$L__BB4_56;
	setp.eq.s32 	%p12, %r54, 0;
	mov.b32 	%r164, 0;
	@%p12 bra 	$L__BB4_33;
	mov.b32 	%r163, 0;
$L__BB4_8:
	mul.lo.s32 	%r17, %r163, %r1;
	mov.f64 	%fd294, 0d0000000000000000;
	not.pred 	%p13, %p1;
	@%p13 bra 	$L__BB4_10;
	ld.global.f64 	%fd130, [%rd4];
	add.f64 	%fd294, %fd130, 0d0000000000000000;
$L__BB4_10:
	not.pred 	%p14, %p2;
	@%p14 bra 	$L__BB4_12;
	ld.global.f64 	%fd131, [%rd5+-8];
	sub.f64 	%fd294, %fd294, %fd131;
$L__BB4_12:
	not.pred 	%p15, %p3;
	@%p15 bra 	$L__BB4_14;
	ld.global.f64 	%fd132, [%rd6];
	sub.f64 	%fd294, %fd294, %fd132;
$L__BB4_14:
	not.pred 	%p16, %p4;
	@%p16 bra 	$L__BB4_16;
	ld.global.f64 	%fd133, [%rd7+-8];
	add.f64 	%fd294, %fd294, %fd133;
$L__BB4_16:
	setp.eq.s32 	%p17, %r161, 0;
	add.s32 	%r18, %r17, %r161;
	mul.wide.u32 	%rd42, %r18, 8;
	add.s64 	%rd43, %rd1, %rd42;
	ld.global.f64 	%fd135, [%rd43];
	mul.f64 	%fd136, %fd126, %fd135;
	div.rn.f64 	%fd137, %fd136, %fd125;
	mul.f64 	%fd10, %fd294, %fd137;
	add.s32 	%r77, %r17, %r15;
	mad.lo.s32 	%r78, %r77, %r2, %r14;
	mul.wide.u32 	%rd44, %r78, 8;
	add.s64 	%rd9, %rd31, %rd44;
	st.f64 	[%rd9], %fd10;
	setp.ge.s32 	%p18, %r163, %r54;
	mul.lo.s32 	%r79, %r163, %r54;
	cvt.s64.s32 	%rd45, %r79;
	cvt.s64.s32 	%rd10, %r161;
	add.s64 	%rd46, %rd10, %rd45;
	shl.b64 	%rd47, %rd46, 3;
	add.s64 	%rd11, %rd2, %rd47;
	mov.f64 	%fd298, 0d0000000000000000;
	or.pred  	%p19, %p17, %p18;
	@%p19 bra 	$L__BB4_18;
	ld.global.f64 	%fd138, [%rd11+-8];
	mov.f64 	%fd139, 0d0000000000000000;
	sub.f64 	%fd298, %fd139, %fd138;
$L__BB4_18:
	setp.eq.s32 	%p20, %r161, 0;
	setp.eq.s32 	%p21, %r163, 0;
	or.pred  	%p22, %p21, %p20;
	@%p22 bra 	$L__BB4_20;
	add.s32 	%r80, %r163, -1;
	mul.lo.s32 	%r81, %r80, %r54;
	cvt.s64.s32 	%rd48, %r81;
	add.s64 	%rd49, %rd10, %rd48;
	shl.b64 	%rd50, %rd49, 3;
	add.s64 	%rd51, %rd2, %rd50;
	ld.global.f64 	%fd140, [%rd51+-8];
	add.f64 	%fd298, %fd298, %fd140;
$L__BB4_20:
	ld.global.f64 	%fd142, [%rd8];
	mul.f64 	%fd143, %fd125, %fd142;
	div.rn.f64 	%fd144, %fd143, %fd126;
	fma.rn.f64 	%fd145, %fd298, %fd144, %fd10;
	mul.f64 	%fd146, %fd1, %fd145;
	mul.f64 	%fd147, %fd1, %fd146;
	st.f64 	[%rd9], %fd147;
	add.s32 	%r82, %r17, %r15;
	add.s32 	%r83, %r82, %r1;
	mul.lo.s32 	%r19, %r83, %r2;
	mov.f64 	%fd300, 0d0000000000000000;
	@%p13 bra 	$L__BB4_22;
	ld.global.f64 	%fd148, [%rd4];
	add.f64 	%fd300, %fd148, 0d0000000000000000;
$L__BB4_22:
	@%p14 bra 	$L__BB4_24;
	ld.global.f64 	%fd149, [%rd5+-8];
	sub.f64 	%fd300, %fd300, %fd149;
$L__BB4_24:
	@%p15 bra 	$L__BB4_26;
	ld.global.f64 	%fd150, [%rd6];
	sub.f64 	%fd300, %fd300, %fd150;
$L__BB4_26:
	@%p16 bra 	$L__BB4_28;
	ld.global.f64 	%fd151, [%rd7+-8];
	add.f64 	%fd300, %fd300, %fd151;
$L__BB4_28:
	setp.eq.s32 	%p27, %r161, 0;
	add.s32 	%r84, %r18, %r1;
	mul.wide.u32 	%rd52, %r84, 8;
	add.s64 	%rd53, %rd1, %rd52;
	ld.global.f64 	%fd153, [%rd53];
	mul.f64 	%fd154, %fd126, %fd153;
	div.rn.f64 	%fd155, %fd154, %fd125;
	mul.f64 	%fd23, %fd300, %fd155;
	add.s32 	%r85, %r14, %r19;
	mul.wide.u32 	%rd54, %r85, 8;
	add.s64 	%rd12, %rd31, %rd54;
	st.f64 	[%rd12], %fd23;
	add.s32 	%r86, %r163, 1;
	setp.ge.s32 	%p28, %r86, %r54;
	mov.f64 	%fd304, 0d0000000000000000;
	or.pred  	%p29, %p27, %p28;
	@%p29 bra 	$L__BB4_30;
	add.s32 	%r87, %r17, %r1;
	not.b32 	%r88, %r163;
	add.s32 	%r89, %r88, %r87;
	cvt.s64.s32 	%rd55, %r89;
	add.s64 	%rd56, %rd10, %rd55;
	shl.b64 	%rd57, %rd56, 3;
	add.s64 	%rd58, %rd2, %rd57;
	ld.global.f64 	%fd156, [%rd58+-8];
	mov.f64 	%fd157, 0d0000000000000000;
	sub.f64 	%fd304, %fd157, %fd156;
$L__BB4_30:
	@%p27 bra 	$L__BB4_32;
	ld.global.f64 	%fd158, [%rd11+-8];
	add.f64 	%fd304, %fd304, %fd158;
$L__BB4_32:
	ld.global.f64 	%fd159, [%rd8];
	mul.f64 	%fd160, %fd125, %fd159;
	div.rn.f64 	%fd161, %fd160, %fd126;
	fma.rn.f64 	%fd162, %fd304, %fd161, %fd23;
	mul.f64 	%fd163, %fd1, %fd162;
	mul.f64 	%fd164, %fd1, %fd163;
	st.f64 	[%rd12], %fd164;
	add.s32 	%r163, %r163, 2;
	setp.ne.s32 	%p31, %r163, %r3;
	mov.u32 	%r164, %r3;
	@%p31 bra 	$L__BB4_8;
$L__BB4_33:
	setp.ne.s32 	%p32, %r4, 0;
	@%p32 bra 	$L__BB4_145;
	mov.f64 	%fd306, 0d0000000000000000;
	not.pred 	%p33, %p1;
	@%p33 bra 	$L__BB4_36;
	ld.global.f64 	%fd166, [%rd4];
	add.f64 	%fd306, %fd166, 0d0000000000000000;
$L__BB4_36:
	not.pred 	%p34, %p2;
	@%p34 bra 	$L__BB4_38;
	ld.global.f64 	%fd167, [%rd5+-8];
	sub.f64 	%fd306, %fd306, %fd167;
$L__BB4_38:
	not.pred 	%p35, %p3;
	@%p35 bra 	$L__BB4_40;
	ld.global.f64 	%fd168, [%rd6];
	sub.f64 	%fd306, %fd306, %fd168;
$L__BB4_40:
	not.pred 	%p36, %p4;
	@%p36 bra 	$L__BB4_42;
	ld.global.f64 	%fd169, [%rd7+-8];
	add.f64 	%fd306, %fd306, %fd169;
$L__BB4_42:
	mul.lo.s32 	%r90, %r164, %r1;
	setp.eq.s32 	%p37, %r161, 0;
	add.s32 	%r91, %r90, %r161;
	mul.wide.u32 	%rd59, %r91, 8;
	add.s64 	%rd60, %rd1, %rd59;
	ld.global.f64 	%fd171, [%rd60];
	mul.f64 	%fd172, %fd126, %fd171;
	div.rn.f64 	%fd173, %fd172, %fd125;
	mul.f64 	%fd36, %fd306, %fd173;
	add.s32 	%r92, %r90, %r15;
	mad.lo.s32 	%r93, %r92, %r2, %r14;
	mul.wide.u32 	%rd61, %r93, 8;
	add.s64 	%rd13, %rd31, %rd61;
	st.f64 	[%rd13], %fd36;
	setp.ge.s32 	%p38, %r164, %r54;
	mov.f64 	%fd310, 0d0000000000000000;
	or.pred  	%p39, %p37, %p38;
	@%p39 bra 	$L__BB4_44;
	mul.lo.s32 	%r94, %r164, %r54;
	cvt.s64.s32 	%rd62, %r94;
	cvt.s64.s32 	%rd63, %r161;
	add.s64 	%rd64, %rd63, %rd62;
	shl.b64 	%rd65, %rd64, 3;
	add.s64 	%rd66, %rd2, %rd65;
	ld.global.f64 	%fd174, [%rd66+-8];
	mov.f64 	%fd175, 0d0000000000000000;
	sub.f64 	%fd310, %fd175, %fd174;
$L__BB4_44:
	setp.eq.s32 	%p40, %r161, 0;
	setp.eq.s32 	%p41, %r164, 0;
	or.pred  	%p42, %p41, %p40;
	@%p42 bra 	$L__BB4_46;
	add.s32 	%r95, %r164, -1;
	mul.lo.s32 	%r96, %r95, %r54;
	cvt.s64.s32 	%rd67, %r96;
	cvt.s64.s32 	%rd68, %r161;
	add.s64 	%rd69, %rd68, %rd67;
	shl.b64 	%rd70, %rd69, 3;
	add.s64 	%rd71, %rd2, %rd70;
	ld.global.f64 	%fd176, [%rd71+-8];
	add.f64 	%fd310, %fd310, %fd176;
$L__BB4_46:
	ld.global.f64 	%fd177, [%rd8];
	mul.f64 	%fd178, %fd125, %fd177;
	div.rn.f64 	%fd179, %fd178, %fd126;
	fma.rn.f64 	%fd180, %fd310, %fd179, %fd36;
	mul.f64 	%fd181, %fd1, %fd180;
	mul.f64 	%fd182, %fd1, %fd181;
	st.f64 	[%rd13], %fd182;
	bra.uni 	$L__BB4_145;
$L__BB4_47:
	setp.eq.s32 	%p92, %r1, 0;
	@%p92 bra 	$L__BB4_55;
	mov.u32 	%r140, %ctaid.x;
	mov.u32 	%r141, %ntid.x;
	mov.u32 	%r142, %tid.x;
	mad.lo.s32 	%r143, %r140, %r141, %r142;
	mul.lo.s32 	%r6, %r2, %r143;
	mul.lo.s32 	%r7, %r2, %r6;
	max.u32 	%r8, %r2, 1;
	and.b32  	%r9, %r8, 1;
	and.b32  	%r10, %r8, -4;
	neg.s32 	%r11, %r10;
	shl.b32 	%r12, %r2, 2;
	mov.b32 	%r169, 0;
	mul.wide.s32 	%rd150, %r2, 4;
$L__BB4_49:
	ld.param.u64 	%rd178, [_Z11ass_A_exactddPiS_PdiS_S0_S0_ii_param_6];
	ld.param.u64 	%rd177, [_Z11ass_A_exactddPiS_PdiS_S0_S0_ii_param_4];
	ld.param.u64 	%rd176, [_Z11ass_A_exactddPiS_PdiS_S0_S0_ii_param_3];
	cvta.to.global.u64 	%rd20, %rd177;
	cvta.to.global.u64 	%rd21, %rd176;
	setp.lt.u32 	%p93, %r2, 4;
	add.s32 	%r145, %r169, %r6;
	cvta.to.global.u64 	%rd22, %rd178;
	mul.wide.s32 	%rd139, %r145, 4;
	add.s64 	%rd23, %rd22, %rd139;
	add.s32 	%r43, %r169, %r7;
	mov.b32 	%r174, 0;
	@%p93 bra 	$L__BB4_52;
	mov.u32 	%r170, %r43;
	mov.u32 	%r171, %r169;
	mov.u32 	%r172, %r6;
	mov.u32 	%r173, %r11;
$L__BB4_51:
	ld.param.u64 	%rd174, [_Z11ass_A_exactddPiS_PdiS_S0_S0_ii_param_2];
	ld.global.u32 	%r146, [%rd23];
	mul.wide.s32 	%rd140, %r172, 4;
	add.s64 	%rd141, %rd22, %rd140;
	ld.global.u32 	%r147, [%rd141];
	cvta.to.global.u64 	%rd142, %rd174;
	mul.wide.s32 	%rd143, %r170, 4;
	add.s64 	%rd144, %rd142, %rd143;
	st.global.u32 	[%rd144], %r146;
	add.s64 	%rd145, %rd21, %rd143;
	st.global.u32 	[%rd145], %r147;
	mul.wide.s32 	%rd146, %r171, 8;
	add.s64 	%rd147, %rd31, %rd146;
	ld.f64 	%fd288, [%rd147];
	mul.wide.s32 	%rd148, %r170, 8;
	add.s64 	%rd149, %rd20, %rd148;
	st.global.f64 	[%rd149], %fd288;
	ld.global.u32 	%r148, [%rd23];
	ld.global.u32 	%r149, [%rd141+4];
	add.s64 	%rd151, %rd144, %rd150;
	st.global.u32 	[%rd151], %r148;
	add.s64 	%rd152, %rd145, %rd150;
	st.global.u32 	[%rd152], %r149;
	mul.wide.s32 	%rd153, %r2, 8;
	add.s64 	%rd154, %rd147, %rd153;
	ld.f64 	%fd289, [%rd154];
	add.s64 	%rd155, %rd149, %rd153;
	st.global.f64 	[%rd155], %fd289;
	ld.global.u32 	%r150, [%rd23];
	ld.global.u32 	%r151, [%rd141+8];
	add.s64 	%rd156, %rd151, %rd150;
	st.global.u32 	[%rd156], %r150;
	add.s64 	%rd157, %rd152, %rd150;
	st.global.u32 	[%rd157], %r151;
	add.s64 	%rd158, %rd154, %rd153;
	ld.f64 	%fd290, [%rd158];
	add.s64 	%rd159, %rd155, %rd153;
	st.global.f64 	[%rd159], %fd290;
	ld.global.u32 	%r152, [%rd23];
	ld.global.u32 	%r153, [%rd141+12];
	add.s64 	%rd160, %rd156, %rd150;
	st.global.u32 	[%rd160], %r152;
	add.s64 	%rd161, %rd157, %rd150;
	st.global.u32 	[%rd161], %r153;
	add.s64 	%rd162, %rd158, %rd153;
	ld.f64 	%fd291, [%rd162];
	add.s64 	%rd163, %rd159, %rd153;
	st.global.f64 	[%rd163], %fd291;
	add.s32 	%r173, %r173, 4;
	add.s32 	%r172, %r172, 4;
	add.s32 	%r171, %r171, %r12;
	add.s32 	%r170, %r170, %r12;
	setp.ne.s32 	%p94, %r173, 0;
	mov.u32 	%r174, %r10;
	@%p94 bra 	$L__BB4_51;
$L__BB4_52:
	setp.eq.s32 	%p95, %r9, 0;
	@%p95 bra 	$L__BB4_54;
	ld.param.u64 	%rd175, [_Z11ass_A_exactddPiS_PdiS_S0_S0_ii_param_2];
	ld.global.u32 	%r154, [%rd23];
	add.s32 	%r155, %r174, %r6;
	mul.wide.s32 	%rd164, %r155, 4;
	add.s64 	%rd165, %rd22, %rd164;
	ld.global.u32 	%r156, [%rd165];
	mul.lo.s32 	%r157, %r2, %r174;
	add.s32 	%r158, %r43, %r157;
	cvta.to.global.u64 	%rd166, %rd175;
	mul.wide.s32 	%rd167, %r158, 4;
	add.s64 	%rd168, %rd166, %rd167;
	st.global.u32 	[%rd168], %r154;
	add.s64 	%rd169, %rd21, %rd167;
	st.global.u32 	[%rd169], %r156;
	add.s32 	%r159, %r157, %r169;
	mul.wide.s32 	%rd170, %r159, 8;
	add.s64 	%rd171, %rd31, %rd170;
	ld.f64 	%fd292, [%rd171];
	mul.wide.s32 	%rd172, %r158, 8;
	add.s64 	%rd173, %rd20, %rd172;
	st.global.f64 	[%rd173], %fd292;
$L__BB4_54:
	add.s32 	%r169, %r169, 1;
	setp.ne.s32 	%p96, %r169, %r8;
	@%p96 bra 	$L__BB4_49;
$L__BB4_55:
	{ // callseq 1, 0
	.param .b64 param0;
	st.param.b64 	[param0], %rd31;
	call.uni 
	free, 
	(
	param0
	);
	} // callseq 1
	ret;
$L__BB4_56:
	setp.ne.s32 	%p43, %r161, 0;
	@%p43 bra 	$L__BB4_96;
	setp.eq.s32 	%p44, %r54, 0;
	mov.b32 	%r166, 0;
	@%p44 bra 	$L__BB4_82;
	mov.b32 	%r165, 0;
$L__BB4_59:
	mul.lo.s32 	%r23, %r165, %r1;
	add.s32 	%r24, %r23, %r15;
	mov.f64 	%fd312, 0d0000000000000000;
	not.pred 	%p45, %p1;
	@%p45 bra 	$L__BB4_61;
	ld.global.f64 	%fd184, [%rd4];
	add.f64 	%fd312, %fd184, 0d0000000000000000;
$L__BB4_61:
	not.pred 	%p46, %p2;
	@%p46 bra 	$L__BB4_63;
	ld.global.f64 	%fd185, [%rd5+-8];
	sub.f64 	%fd312, %fd312, %fd185;
$L__BB4_63:
	not.pred 	%p47, %p3;
	@%p47 bra 	$L__BB4_65;
	ld.global.f64 	%fd186, [%rd6];
	sub.f64 	%fd312, %fd312, %fd186;
$L__BB4_65:
	not.pred 	%p48, %p4;
	@%p48 bra 	$L__BB4_67;
	ld.global.f64 	%fd187, [%rd7+-8];
	add.f64 	%fd312, %fd312, %fd187;
$L__BB4_67:
	mul.wide.u32 	%rd72, %r23, 8;
	add.s64 	%rd73, %rd1, %rd72;
	ld.global.f64 	%fd189, [%rd73];
	mul.f64 	%fd190, %fd126, %fd189;
	div.rn.f64 	%fd191, %fd190, %fd125;
	mul.f64 	%fd49, %fd312, %fd191;
	mad.lo.s32 	%r99, %r24, %r2, %r14;
	mul.wide.u32 	%rd74, %r99, 8;
	add.s64 	%rd14, %rd31, %rd74;
	st.f64 	[%rd14], %fd49;
	setp.ge.s32 	%p49, %r165, %r54;
	mov.f64 	%fd316, 0d0000000000000000;
	@%p49 bra 	$L__BB4_69;
	mul.lo.s32 	%r100, %r165, %r54;
	mul.wide.u32 	%rd75, %r100, 8;
	add.s64 	%rd76, %rd2, %rd75;
	ld.global.f64 	%fd316, [%rd76];
$L__BB4_69:
	setp.eq.s32 	%p50, %r165, 0;
	@%p50 bra 	$L__BB4_71;
	add.s32 	%r101, %r165, -1;
	mul.lo.s32 	%r102, %r101, %r54;
	mul.wide.s32 	%rd77, %r102, 8;
	add.s64 	%rd78, %rd2, %rd77;
	ld.global.f64 	%fd192, [%rd78];
	sub.f64 	%fd316, %fd316, %fd192;
$L__BB4_71:
	ld.global.f64 	%fd194, [%rd8];
	mul.f64 	%fd195, %fd125, %fd194;
	div.rn.f64 	%fd196, %fd195, %fd126;
	fma.rn.f64 	%fd197, %fd316, %fd196, %fd49;
	mul.f64 	%fd198, %fd1, %fd197;
	mul.f64 	%fd199, %fd1, %fd198;
	st.f64 	[%rd14], %fd199;
	add.s32 	%r25, %r165, 1;
	add.s32 	%r26, %r23, %r1;
	add.s32 	%r103, %r24, %r1;
	mul.lo.s32 	%r27, %r103, %r2;
	mov.f64 	%fd318, 0d0000000000000000;
	@%p45 bra 	$L__BB4_73;
	ld.global.f64 	%fd200, [%rd4];
	add.f64 	%fd318, %fd200, 0d0000000000000000;
$L__BB4_73:
	@%p46 bra 	$L__BB4_75;
	ld.global.f64 	%fd201, [%rd5+-8];
	sub.f64 	%fd318, %fd318, %fd201;
$L__BB4_75:
	@%p47 bra 	$L__BB4_77;
	ld.global.f64 	%fd202, [%rd6];
	sub.f64 	%fd318, %fd318, %fd202;
$L__BB4_77:
	@%p48 bra 	$L__BB4_79;
	ld.global.f64 	%fd203, [%rd7+-8];
	add.f64 	%fd318, %fd318, %fd203;
$L__BB4_79:
	mul.wide.u32 	%rd79, %r26, 8;
	add.s64 	%rd80, %rd1, %rd79;
	ld.global.f64 	%fd205, [%rd80];
	mul.f64 	%fd206, %fd126, %fd205;
	div.rn.f64 	%fd207, %fd206, %fd125;
	mul.f64 	%fd62, %fd318, %fd207;
	add.s32 	%r104, %r14, %r27;
	mul.wide.u32 	%rd81, %r104, 8;
	add.s64 	%rd15, %rd31, %rd81;
	st.f64 	[%rd15], %fd62;
	setp.ge.s32 	%p55, %r25, %r54;
	mov.f64 	%fd321, 0d0000000000000000;
	@%p55 bra 	$L__BB4_81;
	sub.s32 	%r105, %r26, %r25;
	mul.wide.u32 	%rd82, %r105, 8;
	add.s64 	%rd83, %rd2, %rd82;
	ld.global.f64 	%fd321, [%rd83];
$L__BB4_81:
	mul.lo.s32 	%r106, %r165, %r54;
	mul.wide.s32 	%rd84, %r106, 8;
	add.s64 	%rd85, %rd2, %rd84;
	ld.global.f64 	%fd208, [%rd85];
	sub.f64 	%fd209, %fd321, %fd208;
	ld.global.f64 	%fd210, [%rd8];
	mul.f64 	%fd211, %fd125, %fd210;
	div.rn.f64 	%fd212, %fd211, %fd126;
	fma.rn.f64 	%fd213, %fd209, %fd212, %fd62;
	mul.f64 	%fd214, %fd1, %fd213;
	mul.f64 	%fd215, %fd1, %fd214;
	st.f64 	[%rd15], %fd215;
	add.s32 	%r165, %r165, 2;
	setp.ne.s32 	%p56, %r165, %r3;
	mov.u32 	%r166, %r3;
	@%p56 bra 	$L__BB4_59;
$L__BB4_82:
	setp.ne.s32 	%p57, %r4, 0;
	@%p57 bra 	$L__BB4_145;
	mov.f64 	%fd323, 0d0000000000000000;
	not.pred 	%p58, %p1;
	@%p58 bra 	$L__BB4_85;
	ld.global.f64 	%fd217, [%rd4];
	add.f64 	%fd323, %fd217, 0d0000000000000000;
$L__BB4_85:
	not.pred 	%p59, %p2;
	@%p59 bra 	$L__BB4_87;
	ld.global.f64 	%fd218, [%rd5+-8];
	sub.f64 	%fd323, %fd323, %fd218;
$L__BB4_87:
	not.pred 	%p60, %p3;
	@%p60 bra 	$L__BB4_89;
	ld.global.f64 	%fd219, [%rd6];
	sub.f64 	%fd323, %fd323, %fd219;
$L__BB4_89:
	not.pred 	%p61, %p4;
	@%p61 bra 	$L__BB4_91;
	ld.global.f64 	%fd220, [%rd7+-8];
	add.f64 	%fd323, %fd323, %fd220;
$L__BB4_91:
	mul.lo.s32 	%r107, %r166, %r1;
	mul.wide.u32 	%rd86, %r107, 8;
	add.s64 	%rd87, %rd1, %rd86;
	ld.global.f64 	%fd222, [%rd87];
	mul.f64 	%fd223, %fd126, %fd222;
	div.rn.f64 	%fd224, %fd223, %fd125;
	mul.f64 	%fd73, %fd323, %fd224;
	add.s32 	%r108, %r107, %r15;
	mad.lo.s32 	%r109, %r108, %r2, %r14;
	mul.wide.u32 	%rd88, %r109, 8;
	add.s64 	%rd16, %rd31, %rd88;
	st.f64 	[%rd16], %fd73;
	setp.ge.s32 	%p62, %r166, %r54;
	mov.f64 	%fd327, 0d0000000000000000;
	@%p62 bra 	$L__BB4_93;
	mul.lo.s32 	%r110, %r166, %r54;
	mul.wide.u32 	%rd89, %r110, 8;
	add.s64 	%rd90, %rd2, %rd89;
	ld.global.f64 	%fd327, [%rd90];
$L__BB4_93:
	setp.eq.s32 	%p63, %r166, 0;
	@%p63 bra 	$L__BB4_95;
	add.s32 	%r111, %r166, -1;
	mul.lo.s32 	%r112, %r111, %r54;
	mul.wide.s32 	%rd91, %r112, 8;
	add.s64 	%rd92, %rd2, %rd91;
	ld.global.f64 	%fd225, [%rd92];
	sub.f64 	%fd327, %fd327, %fd225;
$L__BB4_95:
	ld.global.f64 	%fd226, [%rd8];
	mul.f64 	%fd227, %fd125, %fd226;
	div.rn.f64 	%fd228, %fd227, %fd126;
	fma.rn.f64 	%fd229, %fd327, %fd228, %fd73;
	mul.f64 	%fd230, %fd1, %fd229;
	mul.f64 	%fd231, %fd1, %fd230;
	st.f64 	[%rd16], %fd231;
	bra.uni 	$L__BB4_145;
$L__BB4_96:
	setp.eq.s32 	%p64, %r54, 0;
	mov.b32 	%r168, 0;
	@%p64 bra 	$L__BB4_127;
	mov.b32 	%r167, 0;
$L__BB4_98:
	mul.lo.s32 	%r31, %r167, %r1;
	add.s32 	%r32, %r31, %r15;
	mov.f64 	%fd329, 0d0000000000000000;
	not.pred 	%p65, %p1;
	@%p65 bra 	$L__BB4_100;
	ld.global.f64 	%fd233, [%rd4];
	add.f64 	%fd329, %fd233, 0d0000000000000000;
$L__BB4_100:
	not.pred 	%p66, %p2;
	@%p66 bra 	$L__BB4_102;
	ld.global.f64 	%fd234, [%rd5+-8];
	sub.f64 	%fd329, %fd329, %fd234;
$L__BB4_102:
	not.pred 	%p67, %p3;
	@%p67 bra 	$L__BB4_104;
	ld.global.f64 	%fd235, [%rd6];
	sub.f64 	%fd329, %fd329, %fd235;
$L__BB4_104:
	not.pred 	%p68, %p4;
	@%p68 bra 	$L__BB4_106;
	ld.global.f64 	%fd236, [%rd7+-8];
	add.f64 	%fd329, %fd329, %fd236;
$L__BB4_106:
	add.s32 	%r33, %r31, %r161;
	mul.wide.u32 	%rd93, %r33, 8;
	add.s64 	%rd94, %rd1, %rd93;
	ld.global.f64 	%fd238, [%rd94];
	mul.f64 	%fd239, %fd126, %fd238;
	div.rn.f64 	%fd240, %fd239, %fd125;
	mul.f64 	%fd86, %fd329, %fd240;
	mad.lo.s32 	%r115, %r32, %r2, %r14;
	mul.wide.u32 	%rd95, %r115, 8;
	add.s64 	%rd17, %rd31, %rd95;
	st.f64 	[%rd17], %fd86;
	setp.ge.s32 	%p69, %r167, %r54;
	mov.f64 	%fd333, 0d0000000000000000;
	@%p69 bra 	$L__BB4_108;
	mad.lo.s32 	%r116, %r167, %r54, %r161;
	mul.wide.u32 	%rd96, %r116, 8;
	add.s64 	%rd97, %rd2, %rd96;
	ld.global.f64 	%fd333, [%rd97];
$L__BB4_108:
	@%p69 bra 	$L__BB4_110;
	mul.lo.s32 	%r117, %r167, %r54;
	cvt.s64.s32 	%rd98, %r117;
	cvt.s64.s32 	%rd99, %r161;
	add.s64 	%rd100, %rd99, %rd98;
	shl.b64 	%rd101, %rd100, 3;
	add.s64 	%rd102, %rd2, %rd101;
	ld.global.f64 	%fd241, [%rd102+-8];
	sub.f64 	%fd333, %fd333, %fd241;
$L__BB4_110:
	setp.eq.s32 	%p71, %r167, 0;
	@%p71 bra 	$L__BB4_112;
	add.s32 	%r118, %r167, -1;
	mad.lo.s32 	%r119, %r118, %r54, %r161;
	mul.wide.s32 	%rd103, %r119, 8;
	add.s64 	%rd104, %rd2, %rd103;
	ld.global.f64 	%fd242, [%rd104];
	sub.f64 	%fd333, %fd333, %fd242;
$L__BB4_112:
	@%p71 bra 	$L__BB4_114;
	add.s32 	%r120, %r167, -1;
	mul.lo.s32 	%r121, %r120, %r54;
	cvt.s64.s32 	%rd105, %r121;
	cvt.s64.s32 	%rd106, %r161;
	add.s64 	%rd107, %rd106, %rd105;
	shl.b64 	%rd108, %rd107, 3;
	add.s64 	%rd109, %rd2, %rd108;
	ld.global.f64 	%fd243, [%rd109+-8];
	add.f64 	%fd333, %fd333, %fd243;
$L__BB4_114:
	ld.global.f64 	%fd245, [%rd8];
	mul.f64 	%fd246, %fd125, %fd245;
	div.rn.f64 	%fd247, %fd246, %fd126;
	fma.rn.f64 	%fd248, %fd333, %fd247, %fd86;
	mul.f64 	%fd249, %fd1, %fd248;
	mul.f64 	%fd250, %fd1, %fd249;
	st.f64 	[%rd17], %fd250;
	add.s32 	%r34, %r167, 1;
	add.s32 	%r35, %r31, %r1;
	add.s32 	%r122, %r35, %r15;
	mul.lo.s32 	%r36, %r122, %r2;
	mov.f64 	%fd337, 0d0000000000000000;
	@%p65 bra 	$L__BB4_116;
	ld.global.f64 	%fd251, [%rd4];
	add.f64 	%fd337, %fd251, 0d0000000000000000;
$L__BB4_116:
	@%p66 bra 	$L__BB4_118;
	ld.global.f64 	%fd252, [%rd5+-8];
	sub.f64 	%fd337, %fd337, %fd252;
$L__BB4_118:
	@%p67 bra 	$L__BB4_120;
	ld.global.f64 	%fd253, [%rd6];
	sub.f64 	%fd337, %fd337, %fd253;
$L__BB4_120:
	@%p68 bra 	$L__BB4_122;
	ld.global.f64 	%fd254, [%rd7+-8];
	add.f64 	%fd337, %fd337, %fd254;
$L__BB4_122:
	add.s32 	%r123, %r33, %r1;
	mul.wide.u32 	%rd110, %r123, 8;
	add.s64 	%rd111, %rd1, %rd110;
	ld.global.f64 	%fd256, [%rd111];
	mul.f64 	%fd257, %fd126, %fd256;
	div.rn.f64 	%fd258, %fd257, %fd125;
	mul.f64 	%fd103, %fd337, %fd258;
	add.s32 	%r124, %r14, %r36;
	mul.wide.u32 	%rd112, %r124, 8;
	add.s64 	%rd18, %rd31, %rd112;
	st.f64 	[%rd18], %fd103;
	setp.ge.s32 	%p77, %r34, %r54;
	mov.f64 	%fd341, 0d0000000000000000;
	@%p77 bra 	$L__BB4_124;
	sub.s32 	%r125, %r35, %r34;
	add.s32 	%r126, %r125, %r161;
	mul.wide.u32 	%rd113, %r126, 8;
	add.s64 	%rd114, %rd2, %rd113;
	ld.global.f64 	%fd341, [%rd114];
$L__BB4_124:
	@%p77 bra 	$L__BB4_126;
	sub.s32 	%r127, %r35, %r34;
	cvt.s64.s32 	%rd115, %r127;
	cvt.s64.s32 	%rd116, %r161;
	add.s64 	%rd117, %rd116, %rd115;
	shl.b64 	%rd118, %rd117, 3;
	add.s64 	%rd119, %rd2, %rd118;
	ld.global.f64 	%fd259, [%rd119+-8];
	sub.f64 	%fd341, %fd341, %fd259;
$L__BB4_126:
	mad.lo.s32 	%r128, %r167, %r54, %r161;
	mul.wide.s32 	%rd120, %r128, 8;
	add.s64 	%rd121, %rd2, %rd120;
	ld.global.f64 	%fd260, [%rd121];
	sub.f64 	%fd261, %fd341, %fd260;
	ld.global.f64 	%fd262, [%rd121+-8];
	add.f64 	%fd263, %fd261, %fd262;
	ld.global.f64 	%fd264, [%rd8];
	mul.f64 	%fd265, %fd125, %fd264;
	div.rn.f64 	%fd266, %fd265, %fd126;
	fma.rn.f64 	%fd267, %fd263, %fd266, %fd103;
	mul.f64 	%fd268, %fd1, %fd267;
	mul.f64 	%fd269, %fd1, %fd268;
	st.f64 	[%rd18], %fd269;
	add.s32 	%r167, %r167, 2;
	setp.ne.s32 	%p79, %r167, %r3;
	mov.u32 	%r168, %r3;
	@%p79 bra 	$L__BB4_98;
$L__BB4_127:
	setp.ne.s32 	%p80, %r4, 0;
	@%p80 bra 	$L__BB4_145;
	mov.f64 	%fd343, 0d0000000000000000;
	not.pred 	%p81, %p1;
	@%p81 bra 	$L__BB4_130;
	ld.global.f64 	%fd271, [%rd4];
	add.f64 	%fd343, %fd271, 0d0000000000000000;
$L__BB4_130:
	not.pred 	%p82, %p2;
	@%p82 bra 	$L__BB4_132;
	ld.global.f64 	%fd272, [%rd5+-8];
	sub.f64 	%fd343, %fd343, %fd272;
$L__BB4_132:
	not.pred 	%p83, %p3;
	@%p83 bra 	$L__BB4_134;
	ld.global.f64 	%fd273, [%rd6];
	sub.f64 	%fd343, %fd343, %fd273;
$L__BB4_134:
	not.pred 	%p84, %p4;
	@%p84 bra 	$L__BB4_136;
	ld.global.f64 	%fd274, [%rd7+-8];
	add.f64 	%fd343, %fd343, %fd274;
$L__BB4_136:
	mul.lo.s32 	%r129, %r168, %r1;
	add.s32 	%r130, %r129, %r161;
	mul.wide.u32 	%rd122, %r130, 8;
	add.s64 	%rd123, %rd1, %rd122;
	ld.global.f64 	%fd276, [%rd123];
	mul.f64 	%fd277, %fd126, %fd276;
	div.rn.f64 	%fd278, %fd277, %fd125;
	mul.f64 	%fd116, %fd343, %fd278;
	add.s32 	%r131, %r129, %r15;
	mad.lo.s32 	%r132, %r131, %r2, %r14;
	mul.wide.u32 	%rd124, %r132, 8;
	add.s64 	%rd19, %rd31, %rd124;
	st.f64 	[%rd19], %fd116;
	setp.ge.s32 	%p85, %r168, %r54;
	mov.f64 	%fd347, 0d0000000000000000;
	@%p85 bra 	$L__BB4_138;
	mad.lo.s32 	%r133, %r168, %r54, %r161;
	mul.wide.u32 	%rd125, %r133, 8;
	add.s64 	%rd126, %rd2, %rd125;
	ld.global.f64 	%fd347, [%rd126];
$L__BB4_138:
	setp.ge.s32 	%p86, %r168, %r54;
	@%p86 bra 	$L__BB4_140;
	mul.lo.s32 	%r134, %r168, %r54;
	cvt.s64.s32 	%rd127, %r134;
	cvt.s64.s32 	%rd128, %r161;
	add.s64 	%rd129, %rd128, %rd127;
	shl.b64 	%rd130, %rd129, 3;
	add.s64 	%rd131, %rd2, %rd130;
	ld.global.f64 	%fd279, [%rd131+-8];
	sub.f64 	%fd347, %fd347, %fd279;
$L__BB4_140:
	setp.eq.s32 	%p87, %r168, 0;
	@%p87 bra 	$L__BB4_142;
	add.s32 	%r135, %r168, -1;
	mad.lo.s32 	%r136, %r135, %r54, %r161;
	mul.wide.s32 	%rd132, %r136, 8;
	add.s64 	%rd133, %rd2, %rd132;
	ld.global.f64 	%fd280, [%rd133];
	sub.f64 	%fd347, %fd347, %fd280;
$L__BB4_142:
	setp.eq.s32 	%p88, %r168, 0;
	@%p88 bra 	$L__BB4_144;
	add.s32 	%r137, %r168, -1;
	mul.lo.s32 	%r138, %r137, %r54;
	cvt.s64.s32 	%rd134, %r138;
	cvt.s64.s32 	%rd135, %r161;
	add.s64 	%rd136, %rd135, %rd134;
	shl.b64 	%rd137, %rd136, 3;
	add.s64 	%rd138, %rd2, %rd137;
	ld.global.f64 	%fd281, [%rd138+-8];
	add.f64 	%fd347, %fd347, %fd281;
$L__BB4_144:
	ld.global.f64 	%fd282, [%rd8];
	mul.f64 	%fd283, %fd125, %fd282;
	div.rn.f64 	%fd284, %fd283, %fd126;
	fma.rn.f64 	%fd285, %fd347, %fd284, %fd116;
	mul.f64 	%fd286, %fd1, %fd285;
	mul.f64 	%fd287, %fd1, %fd286;
	st.f64 	[%rd19], %fd287;
$L__BB4_145:
	add.s32 	%r162, %r15, 1;
	setp.ne.s32 	%p89, %r15, %r54;
	@%p89 bra 	$L__BB4_5;
	add.s32 	%r40, %r161, 1;
	setp.ne.s32 	%p90, %r161, %r54;
	mov.u32 	%r161, %r40;
	@%p90 bra 	$L__BB4_4;
	add.s32 	%r41, %r160, 1;
	setp.eq.s32 	%p91, %r160, %r54;
	mov.u32 	%r160, %r41;
	@%p91 bra 	$L__BB4_47;
	bra.uni 	$L__BB4_3;

}
	// .globl	_Z6reducePdPii
.visible .entry _Z6reducePdPii(
	.param .u64 .ptr .align 1 _Z6reducePdPii_param_0,
	.param .u64 .ptr .align 1 _Z6reducePdPii_param_1,
	.param .u32 _Z6reducePdPii_param_2
)
{
	.reg .pred 	%p<4>;
	.reg .b32 	%r<18>;
	.reg .b64 	%rd<21>;
	.reg .b64 	%fd<4>;

	ld.param.u64 	%rd11, [_Z6reducePdPii_param_0];
	ld.param.u64 	%rd12, [_Z6reducePdPii_param_1];
	cvta.to.global.u64 	%rd1, %rd11;
	cvta.to.global.u64 	%rd2, %rd12;
	mov.u32 	%r5, %tid.x;
	mov.u32 	%r6, %ctaid.x;
	mov.u32 	%r7, %ntid.x;
	mad.lo.s32 	%r1, %r6, %r7, %r5;
	mul.wide.s32 	%rd13, %r1, 4;
	add.s64 	%rd3, %rd2, %rd13;
	ld.global.u32 	%r2, [%rd3];
	add.s64 	%rd19, %rd3, 4;
	ld.global.u32 	%r8, [%rd3+4];
	setp.ne.s32 	%p1, %r2, %r8;
	@%p1 bra 	$L__BB5_4;
	ld.global.u32 	%r9, [%rd3+-4];
	setp.eq.s32 	%p2, %r2, %r9;
	@%p2 bra 	$L__BB5_4;
	add.s32 	%r11, %r1, 1;
	cvt.s64.s32 	%rd20, %r11;
	mul.wide.s32 	%rd14, %r1, 8;
	add.s64 	%rd6, %rd1, %rd14;
	mov.b32 	%r17, 0;
	cvt.u32.u64 	%r12, %rd20;
$L__BB5_3:
	shl.b64 	%rd15, %rd20, 3;
	add.s64 	%rd16, %rd1, %rd15;
	ld.global.f64 	%fd1, [%rd16];
	ld.global.f64 	%fd2, [%rd6];
	add.f64 	%fd3, %fd1, %fd2;
	st.global.f64 	[%rd6], %fd3;
	mov.b64 	%rd17, 0;
	st.global.u64 	[%rd16], %rd17;
	mov.b32 	%r13, -1;
	st.global.u32 	[%rd19], %r13;
	add.s32 	%r17, %r17, 1;
	ld.global.u32 	%r14, [%rd3];
	add.s32 	%r15, %r12, %r17;
	cvt.s64.s32 	%rd20, %r15;
	mul.wide.s32 	%rd18, %r15, 4;
	add.s64 	%rd19, %rd2, %rd18;
	ld.global.u32 	%r16, [%rd19];
	setp.eq.s32 	%p3, %r14, %r16;
	@%p3 bra 	$L__BB5_3;
$L__BB5_4:
	ret;

}
	// .globl	_Z5splitPiS_S_ii
.visible .entry _Z5splitPiS_S_ii(
	.param .u64 .ptr .align 1 _Z5splitPiS_S_ii_param_0,
	.param .u64 .ptr .align 1 _Z5splitPiS_S_ii_param_1,
	.param .u64 .ptr .align 1 _Z5splitPiS_S_ii_param_2,
	.param .u32 _Z5splitPiS_S_ii_param_3,
	.param .u32 _Z5splitPiS_S_ii_param_4
)
{
	.reg .pred 	%p<3>;
	.reg .b32 	%r<11>;
	.reg .b64 	%rd<13>;

	ld.param.u64 	%rd4, [_Z5splitPiS_S_ii_param_0];
	ld.param.u64 	%rd2, [_Z5splitPiS_S_ii_param_1];
	ld.param.u64 	%rd3, [_Z5splitPiS_S_ii_param_2];
	ld.param.u32 	%r2, [_Z5splitPiS_S_ii_param_3];
	ld.param.u32 	%r3, [_Z5splitPiS_S_ii_param_4];
	cvta.to.global.u64 	%rd1, %rd4;
	mov.u32 	%r4, %tid.x;
	mov.u32 	%r5, %ctaid.x;
	mov.u32 	%r6, %ntid.x;
	mad.lo.s32 	%r1, %r5, %r6, %r4;
	setp.ge.s32 	%p1, %r1, %r3;
	@%p1 bra 	$L__BB6_2;
	cvta.to.global.u64 	%rd5, %rd3;
	mul.wide.s32 	%rd6, %r1, 4;
	add.s64 	%rd7, %rd1, %rd6;
	ld.global.u32 	%r7, [%rd7];
	div.s32 	%r8, %r7, %r2;
	add.s64 	%rd8, %rd5, %rd6;
	st.global.u32 	[%rd8], %r8;
$L__BB6_2:
	setp.ge.s32 	%p2, %r1, %r3;
	bar.sync 	0;
	@%p2 bra 	$L__BB6_4;
	mul.wide.s32 	%rd9, %r1, 4;
	add.s64 	%rd10, %rd1, %rd9;
	ld.global.u32 	%r9, [%rd10];
	rem.s32 	%r10, %r9, %r2;
	cvta.to.global.u64 	%rd11, %rd2;
	add.s64 	%rd12, %rd11, %rd9;
	st.global.u32 	[%rd12], %r10;
$L__BB6_4:
	ret;

}


// ===== COMPILED SASS (sm_100) =====

	.target	sm_100

	.elftype	@"ET_EXEC"


//--------------------- .note.nv.tkinfo           --------------------------
	.section	.note.nv.tkinfo,"",@"SHT_NOTE"
	.sectionflags	@"SHF_NOTE_NV_TKINFO"
	.tkinfo
        /*0018*/ 	.word	0x00000002
        /*0030*/ 	.string	""
        /*0030*/ 	.string	"ptxas"
        /*0030*/ 	.string	"Cuda compilation tools, release 13.0, V13.0.88"
        /*0030*/ 	.string	"Build cuda_13.0.r13.0/compiler.36424714_0"
        /*0030*/ 	.string	"-arch sm_100 -m 64 "



//--------------------- .note.nv.cuinfo           --------------------------
	.section	.note.nv.cuinfo,"",@"SHT_NOTE"
	.sectionflags	@"SHF_NOTE_NV_CUINFO"
        /*0018*/ 	.short	0x0002
        /*001a*/ 	.short	0x0064
        /*001c*/ 	.short	0x0082
	.zero		2


//--------------------- .nv.info                  --------------------------
	.section	.nv.info,"",@"SHT_CUDA_INFO"
	.align	4


	//----- nvinfo : EIATTR_REGCOUNT
	.align		4
        /*0000*/ 	.byte	0x04, 0x2f
        /*0002*/ 	.short	(.L_1 - .L_0)
	.align		4
.L_0:
        /*0004*/ 	.word	index@(_Z9fillArrayPdid)
        /*0008*/ 	.word	0x0000000a


	//----- nvinfo : EIATTR_FRAME_SIZE
	.align		4
.L_1:
        /*000c*/ 	.byte	0x04, 0x11
        /*000e*/ 	.short	(.L_3 - .L_2)
	.align		4
.L_2:
        /*0010*/ 	.word	index@(_Z9fillArrayPdid)
        /*0014*/ 	.word	0x00000000


	//----- nvinfo : EIATTR_REGCOUNT
	.align		4
.L_3:
        /*0018*/ 	.byte	0x04, 0x2f
        /*001a*/ 	.short	(.L_5 - .L_4)
	.align		4
.L_4:
        /*001c*/ 	.word	index@(_Z14applyDirichletPdS_PiS0_S0_iiiid)
        /*0020*/ 	.word	0x00000020


	//----- nvinfo : EIATTR_FRAME_SIZE
	.align		4
.L_5:
        /*0024*/ 	.byte	0x04, 0x11
        /*0026*/ 	.short	(.L_7 - .L_6)
	.align		4
.L_6:
        /*0028*/ 	.word	index@(_Z14applyDirichletPdS_PiS0_S0_iiiid)
        /*002c*/ 	.word	0x00000020


	//----- nvinfo : EIATTR_REGCOUNT
	.align		4
.L_7:
        /*0030*/ 	.byte	0x04, 0x2f
        /*0032*/ 	.short	(.L_9 - .L_8)
	.align		4
.L_8:
        /*0034*/ 	.word	index@(_Z15vectorDirichletPdS_PiS0_S0_iiiid)
        /*0038*/ 	.word	0x0000000e


	//----- nvinfo : EIATTR_FRAME_SIZE
	.align		4
.L_9:
        /*003c*/ 	.byte	0x04, 0x11
        /*003e*/ 	.short	(.L_11 - .L_10)
	.align		4
.L_10:
        /*0040*/ 	.word	index@(_Z15vectorDirichletPdS_PiS0_S0_iiiid)
        /*0044*/ 	.word	0x00000020


	//----- nvinfo : EIATTR_REGCOUNT
	.align		4
.L_11:
        /*0048*/ 	.byte	0x04, 0x2f
        /*004a*/ 	.short	(.L_13 - .L_12)
	.align		4
.L_12:
        /*004c*/ 	.word	index@(_Z14BernBinomCoeffPdi)
        /*0050*/ 	.word	0x0000001a


	//----- nvinfo : EIATTR_FRAME_SIZE
	.align		4
.L_13:
        /*0054*/ 	.byte	0x04, 0x11
        /*0056*/ 	.short	(.L_15 - .L_14)
	.align		4
.L_14:
        /*0058*/ 	.word	index@($__internal_1_$__cuda_sm20_div_rn_f64_full)
        /*005c*/ 	.word	0x00000000


	//----- nvinfo : EIATTR_FRAME_SIZE
	.align		4
.L_15:
        /*0060*/ 	.byte	0x04, 0x11
        /*0062*/ 	.short	(.L_17 - .L_16)
	.align		4
.L_16:
        /*0064*/ 	.word	index@(_Z14BernBinomCoeffPdi)
        /*0068*/ 	.word	0x00000000


	//----- nvinfo : EIATTR_REGCOUNT
	.align		4
.L_17:
        /*006c*/ 	.byte	0x04, 0x2f
        /*006e*/ 	.short	(.L_19 - .L_18)
	.align		4
.L_18:
        /*0070*/ 	.word	index@(_Z11ass_A_exactddPiS_PdiS_S0_S0_ii)
        /*0074*/ 	.word	0x0000003c


	//----- nvinfo : EIATTR_FRAME_SIZE
	.align		4
.L_19:
        /*0078*/ 	.byte	0x04, 0x11
        /*007a*/ 	.short	(.L_21 - .L_20)
	.align		4
.L_20:
        /*007c*/ 	.word	index@($__internal_0_$__cuda_sm20_div_rn_f64_full)
        /*0080*/ 	.word	0x00000000


	//----- nvinfo : EIATTR_FRAME_SIZE
	.align		4
.L_21:
        /*0084*/ 	.byte	0x04, 0x11
        /*0086*/ 	.short	(.L_23 - .L_22)
	.align		4
.L_22:
        /*0088*/ 	.word	index@(_Z11ass_A_exactddPiS_PdiS_S0_S0_ii)
        /*008c*/ 	.word	0x00000000


	//----- nvinfo : EIATTR_REGCOUNT
	.align		4
.L_23:
        /*0090*/ 	.byte	0x04, 0x2f
        /*0092*/ 	.short	(.L_25 - .L_24)
	.align		4
.L_24:
        /*0094*/ 	.word	index@(_Z6reducePdPii)
        /*0098*/ 	.word	0x00000018


	//----- nvinfo : EIATTR_FRAME_SIZE
	.align		4
.L_25:
        /*009c*/ 	.byte	0x04, 0x11
        /*009e*/ 	.short	(.L_27 - .L_26)
	.align		4
.L_26:
        /*00a0*/ 	.word	index@(_Z6reducePdPii)
        /*00a4*/ 	.word	0x00000000


	//----- nvinfo : EIATTR_REGCOUNT
	.align		4
.L_27:
        /*00a8*/ 	.byte	0x04, 0x2f
        /*00aa*/ 	.short	(.L_29 - .L_28)
	.align		4
.L_28:
        /*00ac*/ 	.word	index@(_Z5splitPiS_S_ii)
        /*00b0*/ 	.word	0x0000000e


	//----- nvinfo : EIATTR_FRAME_SIZE
	.align		4
.L_29:
        /*00b4*/ 	.byte	0x04, 0x11
        /*00b6*/ 	.short	(.L_31 - .L_30)
	.align		4
.L_30:
        /*00b8*/ 	.word	index@(_Z5splitPiS_S_ii)
        /*00bc*/ 	.word	0x00000000


	//----- nvinfo : EIATTR_MIN_STACK_SIZE
	.align		4
.L_31:
        /*00c0*/ 	.byte	0x04, 0x12
        /*00c2*/ 	.short	(.L_33 - .L_32)
	.align		4
.L_32:
        /*00c4*/ 	.word	index@(_Z5splitPiS_S_ii)
        /*00c8*/ 	.word	0x00000000


	//----- nvinfo : EIATTR_MIN_STACK_SIZE
	.align		4
.L_33:
        /*00cc*/ 	.byte	0x04, 0x12
        /*00ce*/ 	.short	(.L_35 - .L_34)
	.align		4
.L_34:
        /*00d0*/ 	.word	index@(_Z6reducePdPii)
        /*00d4*/ 	.word	0x00000000


	//----- nvinfo : EIATTR_MIN_STACK_SIZE
	.align		4
.L_35:
        /*00d8*/ 	.byte	0x04, 0x12
        /*00da*/ 	.short	(.L_37 - .L_36)
	.align		4
.L_36:
        /*00dc*/ 	.word	index@(_Z11ass_A_exactddPiS_PdiS_S0_S0_ii)
        /*00e0*/ 	.word	0x00000000


	//----- nvinfo : EIATTR_MIN_STACK_SIZE
	.align		4
.L_37:
        /*00e4*/ 	.byte	0x04, 0x12
        /*00e6*/ 	.short	(.L_39 - .L_38)
	.align		4
.L_38:
        /*00e8*/ 	.word	index@(_Z14BernBinomCoeffPdi)
        /*00ec*/ 	.word	0x00000000


	//----- nvinfo : EIATTR_MIN_STACK_SIZE
	.align		4
.L_39:
        /*00f0*/ 	.byte	0x04, 0x12
        /*00f2*/ 	.short	(.L_41 - .L_40)
	.align		4
.L_40:
        /*00f4*/ 	.word	index@(_Z15vectorDirichletPdS_PiS0_S0_iiiid)
        /*00f8*/ 	.word	0x00000020


	//----- nvinfo : EIATTR_MIN_STACK_SIZE
	.align		4
.L_41:
        /*00fc*/ 	.byte	0x04, 0x12
        /*00fe*/ 	.short	(.L_43 - .L_42)
	.align		4
.L_42:
        /*0100*/ 	.word	index@(_Z14applyDirichletPdS_PiS0_S0_iiiid)
        /*0104*/ 	.word	0x00000020


	//----- nvinfo : EIATTR_MIN_STACK_SIZE
	.align		4
.L_43:
        /*0108*/ 	.byte	0x04, 0x12
        /*010a*/ 	.short	(.L_45 - .L_44)
	.align		4
.L_44:
        /*010c*/ 	.word	index@(_Z9fillArrayPdid)
        /*0110*/ 	.word	0x00000000
.L_45:


//--------------------- .nv.compat                --------------------------
	.section	.nv.compat,"",@"SHT_CUDA_COMPAT_INFO"
	.align	4
        /*0000*/ 	.byte	0x02, 0x09, 0x00, 0x00, 0x02, 0x02, 0x01, 0x00, 0x02, 0x05, 0x05, 0x00, 0x03, 0x07, 0x01, 0x01
        /*0010*/ 	.byte	0x02, 0x03, 0x00, 0x00, 0x02, 0x06, 0x01, 0x00, 0x04, 0x0b, 0x08, 0x00, 0x01, 0x00, 0x00, 0x00
        /*0020*/ 	.byte	0x00, 0x00, 0x00, 0x00


//--------------------- .nv.info._Z5splitPiS_S_ii --------------------------
	.section	.nv.info._Z5splitPiS_S_ii,"",@"SHT_CUDA_INFO"
	.sectionflags	@""
	.align	4


	//----- nvinfo : EIATTR_CUDA_API_VERSION
	.align		4
        /*0000*/ 	.byte	0x04, 0x37
        /*0002*/ 	.short	(.L_47 - .L_46)
.L_46:
        /*0004*/ 	.word	0x00000082


	//----- nvinfo : EIATTR_KPARAM_INFO
	.align		4
.L_47:
        /*0008*/ 	.byte	0x04, 0x17
        /*000a*/ 	.short	(.L_49 - .L_48)
.L_48:
        /*000c*/ 	.word	0x00000000
        /*0010*/ 	.short	0x0004
        /*0012*/ 	.short	0x001c
        /*0014*/ 	.byte	0x00, 0xf0, 0x11, 0x00


	//----- nvinfo : EIATTR_KPARAM_INFO
	.align		4
.L_49:
        /*0018*/ 	.byte	0x04, 0x17
        /*001a*/ 	.short	(.L_51 - .L_50)
.L_50:
        /*001c*/ 	.word	0x00000000
        /*0020*/ 	.short	0x0003
        /*0022*/ 	.short	0x0018
        /*0024*/ 	.byte	0x00, 0xf0, 0x11, 0x00


	//----- nvinfo : EIATTR_KPARAM_INFO
	.align		4
.L_51:
        /*0028*/ 	.byte	0x04, 0x17
        /*002a*/ 	.short	(.L_53 - .L_52)
.L_52:
        /*002c*/ 	.word	0x00000000
        /*0030*/ 	.short	0x0002
        /*0032*/ 	.short	0x0010
        /*0034*/ 	.byte	0x00, 0xf5, 0x21, 0x00


	//----- nvinfo : EIATTR_KPARAM_INFO
	.align		4
.L_53:
        /*0038*/ 	.byte	0x04, 0x17
        /*003a*/ 	.short	(.L_55 - .L_54)
.L_54:
        /*003c*/ 	.word	0x00000000
        /*0040*/ 	.short	0x0001
        /*0042*/ 	.short	0x0008
        /*0044*/ 	.byte	0x00, 0xf5, 0x21, 0x00


	//----- nvinfo : EIATTR_KPARAM_INFO
	.align		4
.L_55:
        /*0048*/ 	.byte	0x04, 0x17
        /*004a*/ 	.short	(.L_57 - .L_56)
.L_56:
        /*004c*/ 	.word	0x00000000
        /*0050*/ 	.short	0x0000
        /*0052*/ 	.short	0x0000
        /*0054*/ 	.byte	0x00, 0xf5, 0x21, 0x00


	//----- nvinfo : EIATTR_SPARSE_MMA_MASK
	.align		4
.L_57:
        /*0058*/ 	.byte	0x03, 0x50
        /*005a*/ 	.short	0x0000


	//----- nvinfo : EIATTR_MAXREG_COUNT
	.align		4
        /*005c*/ 	.byte	0x03, 0x1b
        /*005e*/ 	.short	0x00ff


	//----- nvinfo : EIATTR_NUM_BARRIERS
	.align		4
        /*0060*/ 	.byte	0x02, 0x4c
        /*0062*/ 	.byte	0x01
	.zero		1


	//----- nvinfo : EIATTR_MERCURY_ISA_VERSION
	.align		4
        /*0064*/ 	.byte	0x03, 0x5f
        /*0066*/ 	.short	0x0101


	//----- nvinfo : EIATTR_VRC_CTA_INIT_COUNT
	.align		4
        /*0068*/ 	.byte	0x02, 0x4a
	.zero		1
	.zero		1


	//----- nvinfo : EIATTR_EXIT_INSTR_OFFSETS
	.align		4
        /*006c*/ 	.byte	0x04, 0x1c
        /*006e*/ 	.short	(.L_59 - .L_58)


	//   ....[0]....
.L_58:
        /*0070*/ 	.word	0x000002a0


	//   ....[1]....
        /*0074*/ 	.word	0x00000480


	//----- nvinfo : EIATTR_CRS_STACK_SIZE
	.align		4
.L_59:
        /*0078*/ 	.byte	0x04, 0x1e
        /*007a*/ 	.short	(.L_61 - .L_60)
.L_60:
        /*007c*/ 	.word	0x00000000


	//----- nvinfo : EIATTR_CBANK_PARAM_SIZE
	.align		4
.L_61:
        /*0080*/ 	.byte	0x03, 0x19
        /*0082*/ 	.short	0x0020


	//----- nvinfo : EIATTR_PARAM_CBANK
	.align		4
        /*0084*/ 	.byte	0x04, 0x0a
        /*0086*/ 	.short	(.L_63 - .L_62)
	.align		4
.L_62:
        /*0088*/ 	.word	index@(.nv.constant0._Z5splitPiS_S_ii)
        /*008c*/ 	.short	0x0380
        /*008e*/ 	.short	0x0020


	//----- nvinfo : EIATTR_SW_WAR
	.align		4
.L_63:
        /*0090*/ 	.byte	0x04, 0x36
        /*0092*/ 	.short	(.L_65 - .L_64)
.L_64:
        /*0094*/ 	.word	0x00000008
.L_65:


//--------------------- .nv.info._Z6reducePdPii   --------------------------
	.section	.nv.info._Z6reducePdPii,"",@"SHT_CUDA_INFO"
	.sectionflags	@""
	.align	4


	//----- nvinfo : EIATTR_CUDA_API_VERSION
	.align		4
        /*0000*/ 	.byte	0x04, 0x37
        /*0002*/ 	.short	(.L_67 - .L_66)
.L_66:
        /*0004*/ 	.word	0x00000082


	//----- nvinfo : EIATTR_KPARAM_INFO
	.align		4
.L_67:
        /*0008*/ 	.byte	0x04, 0x17
        /*000a*/ 	.short	(.L_69 - .L_68)
.L_68:
        /*000c*/ 	.word	0x00000000
        /*0010*/ 	.short	0x0002
        /*0012*/ 	.short	0x0010
        /*0014*/ 	.byte	0x00, 0xf0, 0x11, 0x00


	//----- nvinfo : EIATTR_KPARAM_INFO
	.align		4
.L_69:
        /*0018*/ 	.byte	0x04, 0x17
        /*001a*/ 	.short	(.L_71 - .L_70)
.L_70:
        /*001c*/ 	.word	0x00000000
        /*0020*/ 	.short	0x0001
        /*0022*/ 	.short	0x0008
        /*0024*/ 	.byte	0x00, 0xf5, 0x21, 0x00


	//----- nvinfo : EIATTR_KPARAM_INFO
	.align		4
.L_71:
        /*0028*/ 	.byte	0x04, 0x17
        /*002a*/ 	.short	(.L_73 - .L_72)
.L_72:
        /*002c*/ 	.word	0x00000000
        /*0030*/ 	.short	0x0000
        /*0032*/ 	.short	0x0000
        /*0034*/ 	.byte	0x00, 0xf5, 0x21, 0x00


	//----- nvinfo : EIATTR_SPARSE_MMA_MASK
	.align		4
.L_73:
        /*0038*/ 	.byte	0x03, 0x50
        /*003a*/ 	.short	0x0000


	//----- nvinfo : EIATTR_MAXREG_COUNT
	.align		4
        /*003c*/ 	.byte	0x03, 0x1b
        /*003e*/ 	.short	0x00ff


	//----- nvinfo : EIATTR_MERCURY_ISA_VERSION
	.align		4
        /*0040*/ 	.byte	0x03, 0x5f
        /*0042*/ 	.short	0x0101


	//----- nvinfo : EIATTR_VRC_CTA_INIT_COUNT
	.align		4
        /*0044*/ 	.byte	0x02, 0x4a
	.zero		1
	.zero		1


	//----- nvinfo : EIATTR_EXIT_INSTR_OFFSETS
	.align		4
        /*0048*/ 	.byte	0x04, 0x1c
        /*004a*/ 	.short	(.L_75 - .L_74)


	//   ....[0]....
.L_74:
        /*004c*/ 	.word	0x000000b0


	//   ....[1]....
        /*0050*/ 	.word	0x000000e0


	//   ....[2]....
        /*0054*/ 	.word	0x000002f0


	//----- nvinfo : EIATTR_CRS_STACK_SIZE
	.align		4
.L_75:
        /*0058*/ 	.byte	0x04, 0x1e
        /*005a*/ 	.short	(.L_77 - .L_76)
.L_76:
        /*005c*/ 	.word	0x00000000


	//----- nvinfo : EIATTR_CBANK_PARAM_SIZE
	.align		4
.L_77:
        /*0060*/ 	.byte	0x03, 0x19
        /*0062*/ 	.short	0x0014


	//----- nvinfo : EIATTR_PARAM_CBANK
	.align		4
        /*0064*/ 	.byte	0x04, 0x0a
        /*0066*/ 	.short	(.L_79 - .L_78)
	.align		4
.L_78:
        /*0068*/ 	.word	index@(.nv.constant0._Z6reducePdPii)
        /*006c*/ 	.short	0x0380
        /*006e*/ 	.short	0x0014


	//----- nvinfo : EIATTR_SW_WAR
	.align		4
.L_79:
        /*0070*/ 	.byte	0x04, 0x36
        /*0072*/ 	.short	(.L_81 - .L_80)
.L_80:
        /*0074*/ 	.word	0x00000008
.L_81:


//--------------------- .nv.info._Z11ass_A_exactddPiS_PdiS_S0_S0_ii --------------------------
	.section	.nv.info._Z11ass_A_exactddPiS_PdiS_S0_S0_ii,"",@"SHT_CUDA_INFO"
	.sectionflags	@""
	.align	4


	//----- nvinfo : EIATTR_CUDA_API_VERSION
	.align		4
        /*0000*/ 	.byte	0x04, 0x37
        /*0002*/ 	.short	(.L_83 - .L_82)
.L_82:
        /*0004*/ 	.word	0x00000082


	//----- nvinfo : EIATTR_KPARAM_INFO
	.align		4
.L_83:
        /*0008*/ 	.byte	0x04, 0x17
        /*000a*/ 	.short	(.L_85 - .L_84)
.L_84:
        /*000c*/ 	.word	0x00000000
        /*0010*/ 	.short	0x000a
        /*0012*/ 	.short	0x004c
        /*0014*/ 	.byte	0x00, 0xf0, 0x11, 0x00


	//----- nvinfo : EIATTR_KPARAM_INFO
	.align		4
.L_85:
        /*0018*/ 	.byte	0x04, 0x17
        /*001a*/ 	.short	(.L_87 - .L_86)
.L_86:
        /*001c*/ 	.word	0x00000000
        /*0020*/ 	.short	0x0009
        /*0022*/ 	.short	0x0048
        /*0024*/ 	.byte	0x00, 0xf0, 0x11, 0x00


	//----- nvinfo : EIATTR_KPARAM_INFO
	.align		4
.L_87:
        /*0028*/ 	.byte	0x04, 0x17
        /*002a*/ 	.short	(.L_89 - .L_88)
.L_88:
        /*002c*/ 	.word	0x00000000
        /*0030*/ 	.short	0x0008
        /*0032*/ 	.short	0x0040
        /*0034*/ 	.byte	0x00, 0xf5, 0x21, 0x00


	//----- nvinfo : EIATTR_KPARAM_INFO
	.align		4
.L_89:
        /*0038*/ 	.byte	0x04, 0x17
        /*003a*/ 	.short	(.L_91 - .L_90)
.L_90:
        /*003c*/ 	.word	0x00000000
        /*0040*/ 	.short	0x0007
        /*0042*/ 	.short	0x0038
        /*0044*/ 	.byte	0x00, 0xf5, 0x21, 0x00


	//----- nvinfo : EIATTR_KPARAM_INFO
	.align		4
.L_91:
        /*0048*/ 	.byte	0x04, 0x17
        /*004a*/ 	.short	(.L_93 - .L_92)
.L_92:
        /*004c*/ 	.word	0x00000000
        /*0050*/ 	.short	0x0006
        /*0052*/ 	.short	0x0030
        /*0054*/ 	.byte	0x00, 0xf5, 0x21, 0x00


	//----- nvinfo : EIATTR_KPARAM_INFO
	.align		4
.L_93:
        /*0058*/ 	.byte	0x04, 0x17
        /*005a*/ 	.short	(.L_95 - .L_94)
.L_94:
        /*005c*/ 	.word	0x00000000
        /*0060*/ 	.short	0x0005
        /*0062*/ 	.short	0x0028
        /*0064*/ 	.byte	0x00, 0xf0, 0x11, 0x00


	//----- nvinfo : EIATTR_KPARAM_INFO
	.align		4
.L_95:
        /*0068*/ 	.byte	0x04, 0x17
        /*006a*/ 	.short	(.L_97 - .L_96)
.L_96:
        /*006c*/ 	.word	0x00000000
        /*0070*/ 	.short	0x0004
        /*0072*/ 	.short	0x0020
        /*0074*/ 	.byte	0x00, 0xf5, 0x21, 0x00


	//----- nvinfo : EIATTR_KPARAM_INFO
	.align		4
.L_97:
        /*0078*/ 	.byte	0x04, 0x17
        /*007a*/ 	.short	(.L_99 - .L_98)
.L_98:
        /*007c*/ 	.word	0x00000000
        /*0080*/ 	.short	0x0003
        /*0082*/ 	.short	0x0018
        /*0084*/ 	.byte	0x00, 0xf5, 0x21, 0x00


	//----- nvinfo : EIATTR_KPARAM_INFO
	.align		4
.L_99:
        /*0088*/ 	.byte	0x04, 0x17
        /*008a*/ 	.short	(.L_101 - .L_100)
.L_100:
        /*008c*/ 	.word	0x00000000
        /*0090*/ 	.short	0x0002
        /*0092*/ 	.short	0x0010
        /*0094*/ 	.byte	0x00, 0xf5, 0x21, 0x00


	//----- nvinfo : EIATTR_KPARAM_INFO
	.align		4
.L_101:
        /*0098*/ 	.byte	0x04, 0x17
        /*009a*/ 	.short	(.L_103 - .L_102)
.L_102:
        /*009c*/ 	.word	0x00000000
        /*00a0*/ 	.short	0x0001
        /*00a2*/ 	.short	0x0008
        /*00a4*/ 	.byte	0x00, 0xf0, 0x21, 0x00


	//----- nvinfo : EIATTR_KPARAM_INFO
	.align		4
.L_103:
        /*00a8*/ 	.byte	0x04, 0x17
        /*00aa*/ 	.short	(.L_105 - .L_104)
.L_104:
        /*00ac*/ 	.word	0x00000000
        /*00b0*/ 	.short	0x0000
        /*00b2*/ 	.short	0x0000
        /*00b4*/ 	.byte	0x00, 0xf0, 0x21, 0x00


	//----- nvinfo : EIATTR_SPARSE_MMA_MASK
	.align		4
.L_105:
        /*00b8*/ 	.byte	0x03, 0x50
        /*00ba*/ 	.short	0x0000


	//----- nvinfo : EIATTR_MAXREG_COUNT
	.align		4
        /*00bc*/ 	.byte	0x03, 0x1b
        /*00be*/ 	.short	0x00ff


	//----- nvinfo : EIATTR_EXTERNS
	.align		4
        /*00c0*/ 	.byte	0x04, 0x0f
        /*00c2*/ 	.short	(.L_107 - .L_106)


	//   ....[0]....
	.align		4
.L_106:
        /*00c4*/ 	.word	index@(malloc)


	//   ....[1]....
	.align		4
        /*00c8*/ 	.word	index@(free)


	//----- nvinfo : EIATTR_MERCURY_ISA_VERSION
	.align		4
.L_107:
        /*00cc*/ 	.byte	0x03, 0x5f
        /*00ce*/ 	.short	0x0101


	//----- nvinfo : EIATTR_VRC_CTA_INIT_COUNT
	.align		4
        /*00d0*/ 	.byte	0x02, 0x4a
	.zero		1
	.zero		1


	//----- nvinfo : EIATTR_SYSCALL_OFFSETS
	.align		4
        /*00d4*/ 	.byte	0x04, 0x46
        /*00d6*/ 	.short	(.L_109 - .L_108)


	//   ....[0]....
.L_108:
        /*00d8*/ 	.word	0x000000a0


	//   ....[1]....
        /*00dc*/ 	.word	0x000052e0


	//----- nvinfo : EIATTR_EXIT_INSTR_OFFSETS
	.align		4
.L_109:
        /*00e0*/ 	.byte	0x04, 0x1c
        /*00e2*/ 	.short	(.L_111 - .L_110)


	//   ....[0]....
.L_110:
        /*00e4*/ 	.word	0x000052f0


	//----- nvinfo : EIATTR_CRS_STACK_SIZE
	.align		4
.L_111:
        /*00e8*/ 	.byte	0x04, 0x1e
        /*00ea*/ 	.short	(.L_113 - .L_112)
.L_112:
        /*00ec*/ 	.word	0x00000000


	//----- nvinfo : EIATTR_CBANK_PARAM_SIZE
	.align		4
.L_113:
        /*00f0*/ 	.byte	0x03, 0x19
        /*00f2*/ 	.short	0x0050


	//----- nvinfo : EIATTR_PARAM_CBANK
	.align		4
        /*00f4*/ 	.byte	0x04, 0x0a
        /*00f6*/ 	.short	(.L_115 - .L_114)
	.align		4
.L_114:
        /*00f8*/ 	.word	index@(.nv.constant0._Z11ass_A_exactddPiS_PdiS_S0_S0_ii)
        /*00fc*/ 	.short	0x0380
        /*00fe*/ 	.short	0x0050


	//----- nvinfo : EIATTR_SW_WAR
	.align		4
.L_115:
        /*0100*/ 	.byte	0x04, 0x36
        /*0102*/ 	.short	(.L_117 - .L_116)
.L_116:
        /*0104*/ 	.word	0x00000008
.L_117:


//--------------------- .nv.info._Z14BernBinomCoeffPdi --------------------------
	.section	.nv.info._Z14BernBinomCoeffPdi,"",@"SHT_CUDA_INFO"
	.sectionflags	@""
	.align	4


	//----- nvinfo : EIATTR_CUDA_API_VERSION
	.align		4
        /*0000*/ 	.byte	0x04, 0x37
        /*0002*/ 	.short	(.L_119 - .L_118)
.L_118:
        /*0004*/ 	.word	0x00000082


	//----- nvinfo : EIATTR_KPARAM_INFO
	.align		4
.L_119:
        /*0008*/ 	.byte	0x04, 0x17
        /*000a*/ 	.short	(.L_121 - .L_120)
.L_120:
        /*000c*/ 	.word	0x00000000
        /*0010*/ 	.short	0x0001
        /*0012*/ 	.short	0x0008
        /*0014*/ 	.byte	0x00, 0xf0, 0x11, 0x00


	//----- nvinfo : EIATTR_KPARAM_INFO
	.align		4
.L_121:
        /*0018*/ 	.byte	0x04, 0x17
        /*001a*/ 	.short	(.L_123 - .L_122)
.L_122:
        /*001c*/ 	.word	0x00000000
        /*0020*/ 	.short	0x0000
        /*0022*/ 	.short	0x0000
        /*0024*/ 	.byte	0x00, 0xf5, 0x21, 0x00


	//----- nvinfo : EIATTR_SPARSE_MMA_MASK
	.align		4
.L_123:
        /*0028*/ 	.byte	0x03, 0x50
        /*002a*/ 	.short	0x0000


	//----- nvinfo : EIATTR_MAXREG_COUNT
	.align		4
        /*002c*/ 	.byte	0x03, 0x1b
        /*002e*/ 	.short	0x00ff


	//----- nvinfo : EIATTR_MERCURY_ISA_VERSION
	.align		4
        /*0030*/ 	.byte	0x03, 0x5f
        /*0032*/ 	.short	0x0101


	//----- nvinfo : EIATTR_VRC_CTA_INIT_COUNT
	.align		4
        /*0034*/ 	.byte	0x02, 0x4a
	.zero		1
	.zero		1


	//----- nvinfo : EIATTR_EXIT_INSTR_OFFSETS
	.align		4
        /*0038*/ 	.byte	0x04, 0x1c
        /*003a*/ 	.short	(.L_125 - .L_124)


	//   ....[0]....
.L_124:
        /*003c*/ 	.word	0x00001c20


	//----- nvinfo : EIATTR_CRS_STACK_SIZE
	.align		4
.L_125:
        /*0040*/ 	.byte	0x04, 0x1e
        /*0042*/ 	.short	(.L_127 - .L_126)
.L_126:
        /*0044*/ 	.word	0x00000000


	//----- nvinfo : EIATTR_CBANK_PARAM_SIZE
	.align		4
.L_127:
        /*0048*/ 	.byte	0x03, 0x19
        /*004a*/ 	.short	0x000c


	//----- nvinfo : EIATTR_PARAM_CBANK
	.align		4
        /*004c*/ 	.byte	0x04, 0x0a
        /*004e*/ 	.short	(.L_129 - .L_128)
	.align		4
.L_128:
        /*0050*/ 	.word	index@(.nv.constant0._Z14BernBinomCoeffPdi)
        /*0054*/ 	.short	0x0380
        /*0056*/ 	.short	0x000c


	//----- nvinfo : EIATTR_SW_WAR
	.align		4
.L_129:
        /*0058*/ 	.byte	0x04, 0x36
        /*005a*/ 	.short	(.L_131 - .L_130)
.L_130:
        /*005c*/ 	.word	0x00000008
.L_131:


//--------------------- .nv.info._Z15vectorDirichletPdS_PiS0_S0_iiiid --------------------------
	.section	.nv.info._Z15vectorDirichletPdS_PiS0_S0_iiiid,"",@"SHT_CUDA_INFO"
	.sectionflags	@""
	.align	4


	//----- nvinfo : EIATTR_CUDA_API_VERSION
	.align		4
        /*0000*/ 	.byte	0x04, 0x37
        /*0002*/ 	.short	(.L_133 - .L_132)
.L_132:
        /*0004*/ 	.word	0x00000082


	//----- nvinfo : EIATTR_KPARAM_INFO
	.align		4
.L_133:
        /*0008*/ 	.byte	0x04, 0x17
        /*000a*/ 	.short	(.L_135 - .L_134)
.L_134:
        /*000c*/ 	.word	0x00000000
        /*0010*/ 	.short	0x0009
        /*0012*/ 	.short	0x0038
        /*0014*/ 	.byte	0x00, 0xf0, 0x21, 0x00


	//----- nvinfo : EIATTR_KPARAM_INFO
	.align		4
.L_135:
        /*0018*/ 	.byte	0x04, 0x17
        /*001a*/ 	.short	(.L_137 - .L_136)
.L_136:
        /*001c*/ 	.word	0x00000000
        /*0020*/ 	.short	0x0008
        /*0022*/ 	.short	0x0034
        /*0024*/ 	.byte	0x00, 0xf0, 0x11, 0x00


	//----- nvinfo : EIATTR_KPARAM_INFO
	.align		4
.L_137:
        /*0028*/ 	.byte	0x04, 0x17
        /*002a*/ 	.short	(.L_139 - .L_138)
.L_138:
        /*002c*/ 	.word	0x00000000
        /*0030*/ 	.short	0x0007
        /*0032*/ 	.short	0x0030
        /*0034*/ 	.byte	0x00, 0xf0, 0x11, 0x00


	//----- nvinfo : EIATTR_KPARAM_INFO
	.align		4
.L_139:
        /*0038*/ 	.byte	0x04, 0x17
        /*003a*/ 	.short	(.L_141 - .L_140)
.L_140:
        /*003c*/ 	.word	0x00000000
        /*0040*/ 	.short	0x0006
        /*0042*/ 	.short	0x002c
        /*0044*/ 	.byte	0x00, 0xf0, 0x11, 0x00


	//----- nvinfo : EIATTR_KPARAM_INFO
	.align		4
.L_141:
        /*0048*/ 	.byte	0x04, 0x17
        /*004a*/ 	.short	(.L_143 - .L_142)
.L_142:
        /*004c*/ 	.word	0x00000000
        /*0050*/ 	.short	0x0005
        /*0052*/ 	.short	0x0028
        /*0054*/ 	.byte	0x00, 0xf0, 0x11, 0x00


	//----- nvinfo : EIATTR_KPARAM_INFO
	.align		4
.L_143:
        /*0058*/ 	.byte	0x04, 0x17
        /*005a*/ 	.short	(.L_145 - .L_144)
.L_144:
        /*005c*/ 	.word	0x00000000
        /*0060*/ 	.short	0x0004
        /*0062*/ 	.short	0x0020
        /*0064*/ 	.byte	0x00, 0xf5, 0x21, 0x00


	//----- nvinfo : EIATTR_KPARAM_INFO
	.align		4
.L_145:
        /*0068*/ 	.byte	0x04, 0x17
        /*006a*/ 	.short	(.L_147 - .L_146)
.L_146:
        /*006c*/ 	.word	0x00000000
        /*0070*/ 	.short	0x0003
        /*0072*/ 	.short	0x0018
        /*0074*/ 	.byte	0x00, 0xf5, 0x21, 0x00


	//----- nvinfo : EIATTR_KPARAM_INFO
	.align		4
.L_147:
        /*0078*/ 	.byte	0x04, 0x17
        /*007a*/ 	.short	(.L_149 - .L_148)
.L_148:
        /*007c*/ 	.word	0x00000000
        /*0080*/ 	.short	0x0002
        /*0082*/ 	.short	0x0010
        /*0084*/ 	.byte	0x00, 0xf5, 0x21, 0x00


	//----- nvinfo : EIATTR_KPARAM_INFO
	.align		4
.L_149:
        /*0088*/ 	.byte	0x04, 0x17
        /*008a*/ 	.short	(.L_151 - .L_150)
.L_150:
        /*008c*/ 	.word	0x00000000
        /*0090*/ 	.short	0x0001
        /*0092*/ 	.short	0x0008
        /*0094*/ 	.byte	0x00, 0xf5, 0x21, 0x00


	//----- nvinfo : EIATTR_KPARAM_INFO
	.align		4
.L_151:
        /*0098*/ 	.byte	0x04, 0x17
        /*009a*/ 	.short	(.L_153 - .L_152)
.L_152:
        /*009c*/ 	.word	0x00000000
        /*00a0*/ 	.short	0x0000
        /*00a2*/ 	.short	0x0000
        /*00a4*/ 	.byte	0x00, 0xf5, 0x21, 0x00


	//----- nvinfo : EIATTR_SPARSE_MMA_MASK
	.align		4
.L_153:
        /*00a8*/ 	.byte	0x03, 0x50
        /*00aa*/ 	.short	0x0000


	//----- nvinfo : EIATTR_MAXREG_COUNT
	.align		4
        /*00ac*/ 	.byte	0x03, 0x1b
        /*00ae*/ 	.short	0x00ff


	//----- nvinfo : EIATTR_MERCURY_ISA_VERSION
	.align		4
        /*00b0*/ 	.byte	0x03, 0x5f
        /*00b2*/ 	.short	0x0101


	//----- nvinfo : EIATTR_VRC_CTA_INIT_COUNT
	.align		4
        /*00b4*/ 	.byte	0x02, 0x4a
	.zero		1
	.zero		1


	//----- nvinfo : EIATTR_EXIT_INSTR_OFFSETS
	.align		4
        /*00b8*/ 	.byte	0x04, 0x1c
        /*00ba*/ 	.short	(.L_155 - .L_154)


	//   ....[0]....
.L_154:
        /*00bc*/ 	.word	0x00000140


	//   ....[1]....
        /*00c0*/ 	.word	0x00000390


	//   ....[2]....
        /*00c4*/ 	.word	0x000003b0


	//   ....[3]....
        /*00c8*/ 	.word	0x00000420


	//----- nvinfo : EIATTR_CRS_STACK_SIZE
	.align		4
.L_155:
        /*00cc*/ 	.byte	0x04, 0x1e
        /*00ce*/ 	.short	(.L_157 - .L_156)
.L_156:
        /*00d0*/ 	.word	0x00000000


	//----- nvinfo : EIATTR_CBANK_PARAM_SIZE
	.align		4
.L_157:
        /*00d4*/ 	.byte	0x03, 0x19
        /*00d6*/ 	.short	0x0040


	//----- nvinfo : EIATTR_PARAM_CBANK
	.align		4
        /*00d8*/ 	.byte	0x04, 0x0a
        /*00da*/ 	.short	(.L_159 - .L_158)
	.align		4
.L_158:
        /*00dc*/ 	.word	index@(.nv.constant0._Z15vectorDirichletPdS_PiS0_S0_iiiid)
        /*00e0*/ 	.short	0x0380
        /*00e2*/ 	.short	0x0040


	//----- nvinfo : EIATTR_SW_WAR
	.align		4
.L_159:
        /*00e4*/ 	.byte	0x04, 0x36
        /*00e6*/ 	.short	(.L_161 - .L_160)
.L_160:
        /*00e8*/ 	.word	0x00000008
.L_161:


//--------------------- .nv.info._Z14applyDirichletPdS_PiS0_S0_iiiid --------------------------
	.section	.nv.info._Z14applyDirichletPdS_PiS0_S0_iiiid,"",@"SHT_CUDA_INFO"
	.sectionflags	@""
	.align	4


	//----- nvinfo : EIATTR_CUDA_API_VERSION
	.align		4
        /*0000*/ 	.byte	0x04, 0x37
        /*0002*/ 	.short	(.L_163 - .L_162)
.L_162:
        /*0004*/ 	.word	0x00000082


	//----- nvinfo : EIATTR_KPARAM_INFO
	.align		4
.L_163:
        /*0008*/ 	.byte	0x04, 0x17
        /*000a*/ 	.short	(.L_165 - .L_164)
.L_164:
        /*000c*/ 	.word	0x00000000
        /*0010*/ 	.short	0x0009
        /*0012*/ 	.short	0x0038
        /*0014*/ 	.byte	0x00, 0xf0, 0x21, 0x00


	//----- nvinfo : EIATTR_KPARAM_INFO
	.align		4
.L_165:
        /*0018*/ 	.byte	0x04, 0x17
        /*001a*/ 	.short	(.L_167 - .L_166)
.L_166:
        /*001c*/ 	.word	0x00000000
        /*0020*/ 	.short	0x0008
        /*0022*/ 	.short	0x0034
        /*0024*/ 	.byte	0x00, 0xf0, 0x11, 0x00


	//----- nvinfo : EIATTR_KPARAM_INFO
	.align		4
.L_167:
        /*0028*/ 	.byte	0x04, 0x17
        /*002a*/ 	.short	(.L_169 - .L_168)
.L_168:
        /*002c*/ 	.word	0x00000000
        /*0030*/ 	.short	0x0007
        /*0032*/ 	.short	0x0030
        /*0034*/ 	.byte	0x00, 0xf0, 0x11, 0x00


	//----- nvinfo : EIATTR_KPARAM_INFO
	.align		4
.L_169:
        /*0038*/ 	.byte	0x04, 0x17
        /*003a*/ 	.short	(.L_171 - .L_170)
.L_170:
        /*003c*/ 	.word	0x00000000
        /*0040*/ 	.short	0x0006
        /*0042*/ 	.short	0x002c
        /*0044*/ 	.byte	0x00, 0xf0, 0x11, 0x00


	//----- nvinfo : EIATTR_KPARAM_INFO
	.align		4
.L_171:
        /*0048*/ 	.byte	0x04, 0x17
        /*004a*/ 	.short	(.L_173 - .L_172)
.L_172:
        /*004c*/ 	.word	0x00000000
        /*0050*/ 	.short	0x0005
        /*0052*/ 	.short	0x0028
        /*0054*/ 	.byte	0x00, 0xf0, 0x11, 0x00


	//----- nvinfo : EIATTR_KPARAM_INFO
	.align		4
.L_173:
        /*0058*/ 	.byte	0x04, 0x17
        /*005a*/ 	.short	(.L_175 - .L_174)
.L_174:
        /*005c*/ 	.word	0x00000000
        /*0060*/ 	.short	0x0004
        /*0062*/ 	.short	0x0020
        /*0064*/ 	.byte	0x00, 0xf5, 0x21, 0x00


	//----- nvinfo : EIATTR_KPARAM_INFO
	.align		4
.L_175:
        /*0068*/ 	.byte	0x04, 0x17
        /*006a*/ 	.short	(.L_177 - .L_176)
.L_176:
        /*006c*/ 	.word	0x00000000
        /*0070*/ 	.short	0x0003
        /*0072*/ 	.short	0x0018
        /*0074*/ 	.byte	0x00, 0xf5, 0x21, 0x00


	//----- nvinfo : EIATTR_KPARAM_INFO
	.align		4
.L_177:
        /*0078*/ 	.byte	0x04, 0x17
        /*007a*/ 	.short	(.L_179 - .L_178)
.L_178:
        /*007c*/ 	.word	0x00000000
        /*0080*/ 	.short	0x0002
        /*0082*/ 	.short	0x0010
        /*0084*/ 	.byte	0x00, 0xf5, 0x21, 0x00


	//----- nvinfo : EIATTR_KPARAM_INFO
	.align		4
.L_179:
        /*0088*/ 	.byte	0x04, 0x17
        /*008a*/ 	.short	(.L_181 - .L_180)
.L_180:
        /*008c*/ 	.word	0x00000000
        /*0090*/ 	.short	0x0001
        /*0092*/ 	.short	0x0008
        /*0094*/ 	.byte	0x00, 0xf5, 0x21, 0x00


	//----- nvinfo : EIATTR_KPARAM_INFO
	.align		4
.L_181:
        /*0098*/ 	.byte	0x04, 0x17
        /*009a*/ 	.short	(.L_183 - .L_182)
.L_182:
        /*009c*/ 	.word	0x00000000
        /*00a0*/ 	.short	0x0000
        /*00a2*/ 	.short	0x0000
        /*00a4*/ 	.byte	0x00, 0xf5, 0x21, 0x00


	//----- nvinfo : EIATTR_SPARSE_MMA_MASK
	.align		4
.L_183:
        /*00a8*/ 	.byte	0x03, 0x50
        /*00aa*/ 	.short	0x0000


	//----- nvinfo : EIATTR_MAXREG_COUNT
	.align		4
        /*00ac*/ 	.byte	0x03, 0x1b
        /*00ae*/ 	.short	0x00ff


	//----- nvinfo : EIATTR_NUM_BARRIERS
	.align		4
        /*00b0*/ 	.byte	0x02, 0x4c
        /*00b2*/ 	.byte	0x01
	.zero		1


	//----- nvinfo : EIATTR_MERCURY_ISA_VERSION
	.align		4
        /*00b4*/ 	.byte	0x03, 0x5f
        /*00b6*/ 	.short	0x0101


	//----- nvinfo : EIATTR_VRC_CTA_INIT_COUNT
	.align		4
        /*00b8*/ 	.byte	0x02, 0x4a
	.zero		1
	.zero		1


	//----- nvinfo : EIATTR_EXIT_INSTR_OFFSETS
	.align		4
        /*00bc*/ 	.byte	0x04, 0x1c
        /*00be*/ 	.short	(.L_185 - .L_184)


	//   ....[0]....
.L_184:
        /*00c0*/ 	.word	0x00000d60


	//   ....[1]....
        /*00c4*/ 	.word	0x000010f0


	//   ....[2]....
        /*00c8*/ 	.word	0x00001110


	//   ....[3]....
        /*00cc*/ 	.word	0x00001160


	//----- nvinfo : EIATTR_CRS_STACK_SIZE
	.align		4
.L_185:
        /*00d0*/ 	.byte	0x04, 0x1e
        /*00d2*/ 	.short	(.L_187 - .L_186)
.L_186:
        /*00d4*/ 	.word	0x00000000


	//----- nvinfo : EIATTR_CBANK_PARAM_SIZE
	.align		4
.L_187:
        /*00d8*/ 	.byte	0x03, 0x19
        /*00da*/ 	.short	0x0040


	//----- nvinfo : EIATTR_PARAM_CBANK
	.align		4
        /*00dc*/ 	.byte	0x04, 0x0a
        /*00de*/ 	.short	(.L_189 - .L_188)
	.align		4
.L_188:
        /*00e0*/ 	.word	index@(.nv.constant0._Z14applyDirichletPdS_PiS0_S0_iiiid)
        /*00e4*/ 	.short	0x0380
        /*00e6*/ 	.short	0x0040


	//----- nvinfo : EIATTR_SW_WAR
	.align		4
.L_189:
        /*00e8*/ 	.byte	0x04, 0x36
        /*00ea*/ 	.short	(.L_191 - .L_190)
.L_190:
        /*00ec*/ 	.word	0x00000008
.L_191:


//--------------------- .nv.info._Z9fillArrayPdid --------------------------
	.section	.nv.info._Z9fillArrayPdid,"",@"SHT_CUDA_INFO"
	.sectionflags	@""
	.align	4


	//----- nvinfo : EIATTR_CUDA_API_VERSION
	.align		4
        /*0000*/ 	.byte	0x04, 0x37
        /*0002*/ 	.short	(.L_193 - .L_192)
.L_192:
        /*0004*/ 	.word	0x00000082


	//----- nvinfo : EIATTR_KPARAM_INFO
	.align		4
.L_193:
        /*0008*/ 	.byte	0x04, 0x17
        /*000a*/ 	.short	(.L_195 - .L_194)
.L_194:
        /*000c*/ 	.word	0x00000000
        /*0010*/ 	.short	0x0002
        /*0012*/ 	.short	0x0010
        /*0014*/ 	.byte	0x00, 0xf0, 0x21, 0x00


	//----- nvinfo : EIATTR_KPARAM_INFO
	.align		4
.L_195:
        /*0018*/ 	.byte	0x04, 0x17
        /*001a*/ 	.short	(.L_197 - .L_196)
.L_196:
        /*001c*/ 	.word	0x00000000
        /*0020*/ 	.short	0x0001
        /*0022*/ 	.short	0x0008
        /*0024*/ 	.byte	0x00, 0xf0, 0x11, 0x00


	//----- nvinfo : EIATTR_KPARAM_INFO
	.align		4
.L_197:
        /*0028*/ 	.byte	0x04, 0x17
        /*002a*/ 	.short	(.L_199 - .L_198)
.L_198:
        /*002c*/ 	.word	0x00000000
        /*0030*/ 	.short	0x0000
        /*0032*/ 	.short	0x0000
        /*0034*/ 	.byte	0x00, 0xf5, 0x21, 0x00


	//----- nvinfo : EIATTR_SPARSE_MMA_MASK
	.align		4
.L_199:
        /*0038*/ 	.byte	0x03, 0x50
        /*003a*/ 	.short	0x0000


	//----- nvinfo : EIATTR_MAXREG_COUNT
	.align		4
        /*003c*/ 	.byte	0x03, 0x1b
        /*003e*/ 	.short	0x00ff


	//----- nvinfo : EIATTR_MERCURY_ISA_VERSION
	.align		4
        /*0040*/ 	.byte	0x03, 0x5f
        /*0042*/ 	.short	0x0101


	//----- nvinfo : EIATTR_VRC_CTA_INIT_COUNT
	.align		4
        /*0044*/ 	.byte	0x02, 0x4a
	.zero		1
	.zero		1


	//----- nvinfo : EIATTR_EXIT_INSTR_OFFSETS
	.align		4
        /*0048*/ 	.byte	0x04, 0x1c
        /*004a*/ 	.short	(.L_201 - .L_200)


	//   ....[0]....
.L_200:
        /*004c*/ 	.word	0x00000070


	//   ....[1]....
        /*0050*/ 	.word	0x000000d0


	//----- nvinfo : EIATTR_CBANK_PARAM_SIZE
	.align		4
.L_201:
        /*0054*/ 	.byte	0x03, 0x19
        /*0056*/ 	.short	0x0018


	//----- nvinfo : EIATTR_PARAM_CBANK
	.align		4
        /*0058*/ 	.byte	0x04, 0x0a
        /*005a*/ 	.short	(.L_203 - .L_202)
	.align		4
.L_202:
        /*005c*/ 	.word	index@(.nv.constant0._Z9fillArrayPdid)
        /*0060*/ 	.short	0x0380
        /*0062*/ 	.short	0x0018


	//----- nvinfo : EIATTR_SW_WAR
	.align		4
.L_203:
        /*0064*/ 	.byte	0x04, 0x36
        /*0066*/ 	.short	(.L_205 - .L_204)
.L_204:
        /*0068*/ 	.word	0x00000008
.L_205:


//--------------------- .nv.callgraph             --------------------------
	.section	.nv.callgraph,"",@"SHT_CUDA_CALLGRAPH"
	.align	4
	.sectionentsize	8
	.align		4
        /*0000*/ 	.word	0x00000000
	.align		4
        /*0004*/ 	.word	0xffffffff
	.align		4
        /*0008*/ 	.word	index@(_Z11ass_A_exactddPiS_PdiS_S0_S0_ii)
	.align		4
        /*000c*/ 	.word	index@(free)
	.align		4
        /*0010*/ 	.word	index@(_Z11ass_A_exactddPiS_PdiS_S0_S0_ii)
	.align		4
        /*0014*/ 	.word	index@(malloc)
	.align		4
        /*0018*/ 	.word	0x00000000
	.align		4
        /*001c*/ 	.word	0xfffffffe
	.align		4
        /*0020*/ 	.word	0x00000000
	.align		4
        /*0024*/ 	.word	0xfffffffd
	.align		4
        /*0028*/ 	.word	0x00000000
	.align		4
        /*002c*/ 	.word	0xfffffffc


//--------------------- .nv.constant4             --------------------------
	.section	.nv.constant4,"a",@progbits
	.align	8
	.align		8
.nv.constant4:
        /*0000*/ 	.dword	malloc
	.align		8
        /*0008*/ 	.dword	free


//--------------------- .text._Z5splitPiS_S_ii    --------------------------
	.section	.text._Z5splitPiS_S_ii,"ax",@progbits
	.align	128
        .global         _Z5splitPiS_S_ii
        .type           _Z5splitPiS_S_ii,@function
        .size           _Z5splitPiS_S_ii,(.L_x_143 - _Z5splitPiS_S_ii)
        .other          _Z5splitPiS_S_ii,@"STO_CUDA_ENTRY STV_DEFAULT"
_Z5splitPiS_S_ii:
.text._Z5splitPiS_S_ii:
[----:B------:R-:W-:Y:S01]  /*0000*/  LDC R1, c[0x0][0x37c] ;  /* 0x0000df00ff017b82 */ /* 0x000fe20000000800 */
[----:B------:R-:W0:Y:S07]  /*0010*/  S2R R0, SR_TID.X ;  /* 0x0000000000007919 */ /* 0x000e2e0000002100 */
[----:B------:R-:W0:Y:S01]  /*0020*/  S2UR UR4, SR_CTAID.X ;  /* 0x00000000000479c3 */ /* 0x000e220000002500 */
[----:B------:R-:W1:Y:S01]  /*0030*/  LDCU UR5, c[0x0][0x39c] ;  /* 0x00007380ff0577ac */ /* 0x000e620008000800 */
[----:B------:R-:W-:Y:S06]  /*0040*/  BSSY.RECONVERGENT B0, `(.L_x_0) ;  /* 0x0000024000007945 */ /* 0x000fec0003800200 */
[----:B------:R-:W0:Y:S02]  /*0050*/  LDC R3, c[0x0][0x360] ;  /* 0x0000d800ff037b82 */ /* 0x000e240000000800 */
[----:B0-----:R-:W-:-:S05]  /*0060*/  IMAD R0, R3, UR4, R0 ;  /* 0x0000000403007c24 */ /* 0x001fca000f8e0200 */
[----:B-1----:R-:W-:Y:S01]  /*0070*/  ISETP.GE.AND P0, PT, R0, UR5, PT ;  /* 0x0000000500007c0c */ /* 0x002fe2000bf06270 */
[----:B------:R-:W0:-:S12]  /*0080*/  LDCU.64 UR4, c[0x0][0x358] ;  /* 0x00006b00ff0477ac */ /* 0x000e180008000a00 */
[----:B------:R-:W-:Y:S05]  /*0090*/  @P0 BRA `(.L_x_1) ;  /* 0x0000000000780947 */ /* 0x000fea0003800000 */
[----:B------:R-:W1:Y:S08]  /*00a0*/  LDC.64 R2, c[0x0][0x380] ;  /* 0x0000e000ff027b82 */ /* 0x000e700000000a00 */
[----:B------:R-:W2:Y:S01]  /*00b0*/  LDC R9, c[0x0][0x398] ;  /* 0x0000e600ff097b82 */ /* 0x000ea20000000800 */
[----:B-1----:R-:W-:-:S05]  /*00c0*/  IMAD.WIDE R2, R0, 0x4, R2 ;  /* 0x0000000400027825 */ /* 0x002fca00078e0202 */
[----:B0-----:R-:W3:Y:S01]  /*00d0*/  LDG.E R6, desc[UR4][R2.64] ;  /* 0x0000000402067981 */ /* 0x001ee2000c1e1900 */
[----:B--2---:R-:W-:-:S04]  /*00e0*/  IABS R8, R9 ;  /* 0x0000000900087213 */ /* 0x004fc80000000000 */
[----:B------:R-:W0:Y:S08]  /*00f0*/  I2F.RP R7, R8 ;  /* 0x0000000800077306 */ /* 0x000e300000209400 */
[----:B0-----:R-:W0:Y:S02]  /*0100*/  MUFU.RCP R7, R7 ;  /* 0x0000000700077308 */ /* 0x001e240000001000 */
[----:B0-----:R-:W-:-:S06]  /*0110*/  VIADD R4, R7, 0xffffffe ;  /* 0x0ffffffe07047836 */ /* 0x001fcc0000000000 */
[----:B------:R0:W1:Y:S02]  /*0120*/  F2I.FTZ.U32.TRUNC.NTZ R5, R4 ;  /* 0x0000000400057305 */ /* 0x000064000021f000 */
[----:B0-----:R-:W-:Y:S02]  /*0130*/  HFMA2 R4, -RZ, RZ, 0, 0 ;  /* 0x00000000ff047431 */ /* 0x001fe400000001ff */
[----:B-1----:R-:W-:-:S04]  /*0140*/  IMAD.MOV R11, RZ, RZ, -R5 ;  /* 0x000000ffff0b7224 */ /* 0x002fc800078e0a05 */
[----:B------:R-:W-:-:S04]  /*0150*/  IMAD R11, R11, R8, RZ ;  /* 0x000000080b0b7224 */ /* 0x000fc800078e02ff */
[----:B------:R-:W-:Y:S01]  /*0160*/  IMAD.HI.U32 R5, R5, R11, R4 ;  /* 0x0000000b05057227 */ /* 0x000fe200078e0004 */
[----:B---3--:R-:W-:Y:S02]  /*0170*/  IABS R2, R6 ;  /* 0x0000000600027213 */ /* 0x008fe40000000000 */
[----:B------:R-:W-:-:S03]  /*0180*/  LOP3.LUT R6, R6, R9, RZ, 0x3c, !PT ;  /* 0x0000000906067212 */ /* 0x000fc600078e3cff */
[----:B------:R-:W-:Y:S01]  /*0190*/  IMAD.HI.U32 R5, R5, R2, RZ ;  /* 0x0000000205057227 */ /* 0x000fe200078e00ff */
[----:B------:R-:W-:-:S03]  /*01a0*/  ISETP.GE.AND P2, PT, R6, RZ, PT ;  /* 0x000000ff0600720c */ /* 0x000fc60003f46270 */
[----:B------:R-:W-:-:S04]  /*01b0*/  IMAD.MOV R7, RZ, RZ, -R5 ;  /* 0x000000ffff077224 */ /* 0x000fc800078e0a05 */
[C---:B------:R-:W-:Y:S02]  /*01c0*/  IMAD R7, R8.reuse, R7, R2 ;  /* 0x0000000708077224 */ /* 0x040fe400078e0202 */
[----:B------:R-:W0:Y:S03]  /*01d0*/  LDC.64 R2, c[0x0][0x390] ;  /* 0x0000e400ff027b82 */ /* 0x000e260000000a00 */
[----:B------:R-:W-:-:S13]  /*01e0*/  ISETP.GT.U32.AND P3, PT, R8, R7, PT ;  /* 0x000000070800720c */ /* 0x000fda0003f64070 */
[-C--:B------:R-:W-:Y:S01]  /*01f0*/  @!P3 IADD3 R7, PT, PT, R7, -R8.reuse, RZ ;  /* 0x800000080707b210 */ /* 0x080fe20007ffe0ff */
[----:B------:R-:W-:Y:S01]  /*0200*/  @!P3 VIADD R5, R5, 0x1 ;  /* 0x000000010505b836 */ /* 0x000fe20000000000 */
[----:B------:R-:W-:Y:S02]  /*0210*/  ISETP.NE.AND P3, PT, R9, RZ, PT ;  /* 0x000000ff0900720c */ /* 0x000fe40003f65270 */
[----:B------:R-:W-:Y:S01]  /*0220*/  ISETP.GE.U32.AND P1, PT, R7, R8, PT ;  /* 0x000000080700720c */ /* 0x000fe20003f26070 */
[----:B0-----:R-:W-:-:S12]  /*0230*/  IMAD.WIDE R2, R0, 0x4, R2 ;  /* 0x0000000400027825 */ /* 0x001fd800078e0202 */
[----:B------:R-:W-:-:S05]  /*0240*/  @P1 IADD3 R5, PT, PT, R5, 0x1, RZ ;  /* 0x0000000105051810 */ /* 0x000fca0007ffe0ff */
[----:B------:R-:W-:Y:S01]  /*0250*/  @!P2 IMAD.MOV R5, RZ, RZ, -R5 ;  /* 0x000000ffff05a224 */ /* 0x000fe200078e0a05 */
[----:B------:R-:W-:-:S05]  /*0260*/  @!P3 LOP3.LUT R5, RZ, R9, RZ, 0x33, !PT ;  /* 0x00000009ff05b212 */ /* 0x000fca00078e33ff */
[----:B------:R1:W-:Y:S02]  /*0270*/  STG.E desc[UR4][R2.64], R5 ;  /* 0x0000000502007986 */ /* 0x0003e4000c101904 */
.L_x_1:
[----:B0-----:R-:W-:Y:S05]  /*0280*/  BSYNC.RECONVERGENT B0 ;  /* 0x0000000000007941 */ /* 0x001fea0003800200 */
.L_x_0:
[----:B------:R-:W-:Y:S06]  /*0290*/  BAR.SYNC.DEFER_BLOCKING 0x0 ;  /* 0x0000000000007b1d */ /* 0x000fec0000010000 */
[----:B------:R-:W-:Y:S05]  /*02a0*/  @P0 EXIT ;  /* 0x000000000000094d */ /* 0x000fea0003800000 */
[----:B-1----:R-:W0:Y:S08]  /*02b0*/  LDC.64 R2, c[0x0][0x380] ;  /* 0x0000e000ff027b82 */ /* 0x002e300000000a00 */
[----:B------:R-:W1:Y:S01]  /*02c0*/  LDC R7, c[0x0][0x398] ;  /* 0x0000e600ff077b82 */ /* 0x000e620000000800 */
[----:B0-----:R-:W-:-:S05]  /*02d0*/  IMAD.WIDE R2, R0, 0x4, R2 ;  /* 0x0000000400027825 */ /* 0x001fca00078e0202 */
[----:B------:R-:W2:Y:S01]  /*02e0*/  LDG.E R6, desc[UR4][R2.64] ;  /* 0x0000000402067981 */ /* 0x000ea2000c1e1900 */
[----:B-1----:R-:W-:Y:S02]  /*02f0*/  IABS R9, R7 ;  /* 0x0000000700097213 */ /* 0x002fe40000000000 */
[----:B------:R-:W-:Y:S02]  /*0300*/  ISETP.NE.AND P2, PT, R7, RZ, PT ;  /* 0x000000ff0700720c */ /* 0x000fe40003f45270 */
[----:B------:R-:W0:Y:S08]  /*0310*/  I2F.RP R8, R9 ;  /* 0x0000000900087306 */ /* 0x000e300000209400 */
[----:B0-----:R-:W0:Y:S02]  /*0320*/  MUFU.RCP R8, R8 ;  /* 0x0000000800087308 */ /* 0x001e240000001000 */
[----:B0-----:R-:W-:-:S06]  /*0330*/  IADD3 R5, PT, PT, R8, 0xffffffe, RZ ;  /* 0x0ffffffe08057810 */ /* 0x001fcc0007ffe0ff */
[----:B------:R-:W0:Y:S02]  /*0340*/  F2I.FTZ.U32.TRUNC.NTZ R5, R5 ;  /* 0x0000000500057305 */ /* 0x000e24000021f000 */
[----:B0-----:R-:W-:-:S04]  /*0350*/  IMAD.MOV R4, RZ, RZ, -R5 ;  /* 0x000000ffff047224 */ /* 0x001fc800078e0a05 */
[----:B------:R-:W-:Y:S01]  /*0360*/  IMAD R11, R4, R9, RZ ;  /* 0x00000009040b7224 */ /* 0x000fe200078e02ff */
[----:B------:R-:W-:-:S05]  /*0370*/  MOV R4, RZ ;  /* 0x000000ff00047202 */ /* 0x000fca0000000f00 */
[----:B------:R-:W-:Y:S01]  /*0380*/  IMAD.HI.U32 R11, R5, R11, R4 ;  /* 0x0000000b050b7227 */ /* 0x000fe200078e0004 */
[----:B--2---:R-:W-:Y:S02]  /*0390*/  IABS R2, R6 ;  /* 0x0000000600027213 */ /* 0x004fe40000000000 */
[----:B------:R-:W-:-:S03]  /*03a0*/  ISETP.GE.AND P1, PT, R6, RZ, PT ;  /* 0x000000ff0600720c */ /* 0x000fc60003f26270 */
[----:B------:R-:W-:-:S04]  /*03b0*/  IMAD.MOV.U32 R4, RZ, RZ, R2 ;  /* 0x000000ffff047224 */ /* 0x000fc800078e0002 */
[----:B------:R-:W-:-:S05]  /*03c0*/  IMAD.HI.U32 R2, R11, R4, RZ ;  /* 0x000000040b027227 */ /* 0x000fca00078e00ff */
[----:B------:R-:W-:-:S05]  /*03d0*/  IADD3 R3, PT, PT, -R2, RZ, RZ ;  /* 0x000000ff02037210 */ /* 0x000fca0007ffe1ff */
[C---:B------:R-:W-:Y:S02]  /*03e0*/  IMAD R4, R9.reuse, R3, R4 ;  /* 0x0000000309047224 */ /* 0x040fe400078e0204 */
[----:B------:R-:W0:Y:S03]  /*03f0*/  LDC.64 R2, c[0x0][0x388] ;  /* 0x0000e200ff027b82 */ /* 0x000e260000000a00 */
[----:B------:R-:W-:-:S13]  /*0400*/  ISETP.GT.U32.AND P0, PT, R9, R4, PT ;  /* 0x000000040900720c */ /* 0x000fda0003f04070 */
[----:B------:R-:W-:-:S05]  /*0410*/  @!P0 IMAD.IADD R4, R4, 0x1, -R9 ;  /* 0x0000000104048824 */ /* 0x000fca00078e0a09 */
[----:B------:R-:W-:Y:S01]  /*0420*/  ISETP.GT.U32.AND P0, PT, R9, R4, PT ;  /* 0x000000040900720c */ /* 0x000fe20003f04070 */
[----:B0-----:R-:W-:-:S12]  /*0430*/  IMAD.WIDE R2, R0, 0x4, R2 ;  /* 0x0000000400027825 */ /* 0x001fd800078e0202 */
[----:B------:R-:W-:-:S05]  /*0440*/  @!P0 IADD3 R4, PT, PT, R4, -R9, RZ ;  /* 0x8000000904048210 */ /* 0x000fca0007ffe0ff */
[----:B------:R-:W-:Y:S01]  /*0450*/  @!P1 IMAD.MOV R4, RZ, RZ, -R4 ;  /* 0x000000ffff049224 */ /* 0x000fe200078e0a04 */
[----:B------:R-:W-:-:S05]  /*0460*/  @!P2 LOP3.LUT R4, RZ, R7, RZ, 0x33, !PT ;  /* 0x00000007ff04a212 */ /* 0x000fca00078e33ff */
[----:B------:R-:W-:Y:S01]  /*0470*/  STG.E desc[UR4][R2.64], R4 ;  /* 0x0000000402007986 */ /* 0x000fe2000c101904 */
[----:B------:R-:W-:Y:S05]  /*0480*/  EXIT ;  /* 0x000000000000794d */ /* 0x000fea0003800000 */
.L_x_2:
[----:B------:R-:W-:-:S00]  /*0490*/  BRA `(.L_x_2) ;  /* 0xfffffffc00fc7947 */ /* 0x000fc0000383ffff */
[----:B------:R-:W-:-:S00]  /*04a0*/  NOP ;  /* 0x0000000000007918 */ /* 0x000fc00000000000 */
        /* <DEDUP_REMOVED lines=13> */
.L_x_143:


//--------------------- .text._Z6reducePdPii      --------------------------
	.section	.text._Z6reducePdPii,"ax",@progbits
	.align	128
        .global         _Z6reducePdPii
        .type           _Z6reducePdPii,@function
        .size           _Z6reducePdPii,(.L_x_144 - _Z6reducePdPii)
        .other          _Z6reducePdPii,@"STO_CUDA_ENTRY STV_DEFAULT"
_Z6reducePdPii:
.text._Z6reducePdPii:
[----:B------:R-:W-:Y:S01]  /*0000*/  LDC R1, c[0x0][0x37c] ;  /* 0x0000df00ff017b82 */ /* 0x000fe20000000800 */
[----:B------:R-:W0:Y:S07]  /*0010*/  S2R R9, SR_TID.X ;  /* 0x0000000000097919 */ /* 0x000e2e0000002100 */
[----:B------:R-:W0:Y:S01]  /*0020*/  S2UR UR6, SR_CTAID.X ;  /* 0x00000000000679c3 */ /* 0x000e220000002500 */
[----:B------:R-:W1:Y:S07]  /*0030*/  LDCU.64 UR4, c[0x0][0x358] ;  /* 0x00006b00ff0477ac */ /* 0x000e6e0008000a00 */
[----:B------:R-:W0:Y:S08]  /*0040*/  LDC R0, c[0x0][0x360] ;  /* 0x0000d800ff007b82 */ /* 0x000e300000000800 */
[----:B------:R-:W2:Y:S01]  /*0050*/  LDC.64 R2, c[0x0][0x388] ;  /* 0x0000e200ff027b82 */ /* 0x000ea20000000a00 */
[----:B0-----:R-:W-:-:S04]  /*0060*/  IMAD R9, R0, UR6, R9 ;  /* 0x0000000600097c24 */ /* 0x001fc8000f8e0209 */
[----:B--2---:R-:W-:-:S05]  /*0070*/  IMAD.WIDE R4, R9, 0x4, R2 ;  /* 0x0000000409047825 */ /* 0x004fca00078e0202 */
[----:B-1----:R-:W2:Y:S04]  /*0080*/  LDG.E R0, desc[UR4][R4.64] ;  /* 0x0000000404007981 */ /* 0x002ea8000c1e1900 */
[----:B------:R-:W2:Y:S02]  /*0090*/  LDG.E R7, desc[UR4][R4.64+0x4] ;  /* 0x0000040404077981 */ /* 0x000ea4000c1e1900 */
[----:B--2---:R-:W-:-:S13]  /*00a0*/  ISETP.NE.AND P0, PT, R0, R7, PT ;  /* 0x000000070000720c */ /* 0x004fda0003f05270 */
[----:B------:R-:W-:Y:S05]  /*00b0*/  @P0 EXIT ;  /* 0x000000000000094d */ /* 0x000fea0003800000 */
[----:B------:R-:W2:Y:S02]  /*00c0*/  LDG.E R7, desc[UR4][R4.64+-0x4] ;  /* 0xfffffc0404077981 */ /* 0x000ea4000c1e1900 */
[----:B--2---:R-:W-:-:S13]  /*00d0*/  ISETP.NE.AND P0, PT, R0, R7, PT ;  /* 0x000000070000720c */ /* 0x004fda0003f05270 */
[----:B------:R-:W-:Y:S05]  /*00e0*/  @!P0 EXIT ;  /* 0x000000000000894d */ /* 0x000fea0003800000 */
[----:B------:R-:W0:Y:S01]  /*00f0*/  LDC.64 R6, c[0x0][0x380] ;  /* 0x0000e000ff067b82 */ /* 0x000e220000000a00 */
[----:B------:R-:W-:Y:S01]  /*0100*/  IADD3 R16, P0, PT, R4, 0x4, RZ ;  /* 0x0000000404107810 */ /* 0x000fe20007f1e0ff */
[C---:B------:R-:W-:Y:S02]  /*0110*/  VIADD R0, R9.reuse, 0x1 ;  /* 0x0000000109007836 */ /* 0x040fe40000000000 */
[----:B------:R-:W-:Y:S01]  /*0120*/  HFMA2 R15, -RZ, RZ, 0, 0 ;  /* 0x00000000ff0f7431 */ /* 0x000fe200000001ff */
[----:B------:R-:W1:Y:S01]  /*0130*/  LDCU.64 UR6, c[0x0][0x380] ;  /* 0x00007000ff0677ac */ /* 0x000e620008000a00 */
[----:B------:R-:W-:Y:S02]  /*0140*/  IMAD.X R19, RZ, RZ, R5, P0 ;  /* 0x000000ffff137224 */ /* 0x000fe400000e0605 */
[----:B------:R-:W-:Y:S02]  /*0150*/  IMAD.MOV.U32 R8, RZ, RZ, R0 ;  /* 0x000000ffff087224 */ /* 0x000fe400078e0000 */
[----:B0-----:R-:W-:Y:S01]  /*0160*/  IMAD.WIDE R6, R9, 0x8, R6 ;  /* 0x0000000809067825 */ /* 0x001fe200078e0206 */
[----:B-1----:R-:W-:-:S07]  /*0170*/  SHF.R.S32.HI R9, RZ, 0x1f, R0 ;  /* 0x0000001fff097819 */ /* 0x002fce0000011400 */
.L_x_3:
[C---:B------:R-:W-:Y:S01]  /*0180*/  LEA R10, P0, R8.reuse, UR6, 0x3 ;  /* 0x00000006080a7c11 */ /* 0x040fe2000f8018ff */
[----:B------:R-:W2:Y:S03]  /*0190*/  LDG.E.64 R12, desc[UR4][R6.64] ;  /* 0x00000004060c7981 */ /* 0x000ea6000c1e1b00 */
[----:B------:R-:W-:-:S05]  /*01a0*/  LEA.HI.X R11, R8, UR7, R9, 0x3, P0 ;  /* 0x00000007080b7c11 */ /* 0x000fca00080f1c09 */
[----:B------:R-:W2:Y:S01]  /*01b0*/  LDG.E.64 R8, desc[UR4][R10.64] ;  /* 0x000000040a087981 */ /* 0x000ea2000c1e1b00 */
[----:B------:R-:W-:Y:S02]  /*01c0*/  IADD3 R15, PT, PT, R15, 0x1, RZ ;  /* 0x000000010f0f7810 */ /* 0x000fe40007ffe0ff */
[----:B------:R-:W-:-:S03]  /*01d0*/  MOV R21, 0xffffffff ;  /* 0xffffffff00157802 */ /* 0x000fc60000000f00 */
[----:B------:R-:W-:Y:S01]  /*01e0*/  IMAD.IADD R17, R0, 0x1, R15 ;  /* 0x0000000100117824 */ /* 0x000fe200078e020f */
[----:B--2---:R-:W-:-:S03]  /*01f0*/  DADD R12, R8, R12 ;  /* 0x00000000080c7229 */ /* 0x004fc6000000000c */
[----:B------:R-:W-:-:S04]  /*0200*/  IMAD.WIDE R8, R17, 0x4, R2 ;  /* 0x0000000411087825 */ /* 0x000fc800078e0202 */
[----:B------:R-:W-:Y:S04]  /*0210*/  STG.E.64 desc[UR4][R6.64], R12 ;  /* 0x0000000c06007986 */ /* 0x000fe8000c101b04 */
[----:B------:R0:W-:Y:S02]  /*0220*/  STG.E.64 desc[UR4][R10.64], RZ ;  /* 0x000000ff0a007986 */ /* 0x0001e4000c101b04 */
[----:B0-----:R-:W-:Y:S01]  /*0230*/  IMAD.MOV.U32 R10, RZ, RZ, R16 ;  /* 0x000000ffff0a7224 */ /* 0x001fe200078e0010 */
[----:B------:R-:W-:-:S05]  /*0240*/  MOV R11, R19 ;  /* 0x00000013000b7202 */ /* 0x000fca0000000f00 */
[----:B------:R0:W-:Y:S04]  /*0250*/  STG.E desc[UR4][R10.64], R21 ;  /* 0x000000150a007986 */ /* 0x0001e8000c101904 */
[----:B------:R-:W2:Y:S04]  /*0260*/  LDG.E R14, desc[UR4][R4.64] ;  /* 0x00000004040e7981 */ /* 0x000ea8000c1e1900 */
[----:B------:R1:W2:Y:S01]  /*0270*/  LDG.E R19, desc[UR4][R8.64] ;  /* 0x0000000408137981 */ /* 0x0002a2000c1e1900 */
[----:B------:R-:W-:Y:S02]  /*0280*/  IMAD.MOV.U32 R16, RZ, RZ, R8 ;  /* 0x000000ffff107224 */ /* 0x000fe400078e0008 */
[----:B-1----:R-:W-:Y:S01]  /*0290*/  IMAD.MOV.U32 R8, RZ, RZ, R17 ;  /* 0x000000ffff087224 */ /* 0x002fe200078e0011 */
[----:B--2---:R-:W-:-:S02]  /*02a0*/  ISETP.NE.AND P0, PT, R14, R19, PT ;  /* 0x000000130e00720c */ /* 0x004fc40003f05270 */
[----:B------:R-:W-:Y:S02]  /*02b0*/  SHF.R.S32.HI R14, RZ, 0x1f, R17 ;  /* 0x0000001fff0e7819 */ /* 0x000fe40000011411 */
[----:B------:R-:W-:Y:S02]  /*02c0*/  MOV R19, R9 ;  /* 0x0000000900137202 */ /* 0x000fe40000000f00 */
[----:B------:R-:W-:-:S07]  /*02d0*/  MOV R9, R14 ;  /* 0x0000000e00097202 */ /* 0x000fce0000000f00 */
[----:B0-----:R-:W-:Y:S05]  /*02e0*/  @!P0 BRA `(.L_x_3) ;  /* 0xfffffffc00a48947 */ /* 0x001fea000383ffff */
[----:B------:R-:W-:Y:S05]  /*02f0*/  EXIT ;  /* 0x000000000000794d */ /* 0x000fea0003800000 */
.L_x_4:
        /* <DEDUP_REMOVED lines=16> */
.L_x_144:


//--------------------- .text._Z11ass_A_exactddPiS_PdiS_S0_S0_ii --------------------------
	.section	.text._Z11ass_A_exactddPiS_PdiS_S0_S0_ii,"ax",@progbits
	.align	128
        .global         _Z11ass_A_exactddPiS_PdiS_S0_S0_ii
        .type           _Z11ass_A_exactddPiS_PdiS_S0_S0_ii,@function
        .size           _Z11ass_A_exactddPiS_PdiS_S0_S0_ii,(.L_x_141 - _Z11ass_A_exactddPiS_PdiS_S0_S0_ii)
        .other          _Z11ass_A_exactddPiS_PdiS_S0_S0_ii,@"STO_CUDA_ENTRY STV_DEFAULT"
_Z11ass_A_exactddPiS_PdiS_S0_S0_ii:
.text._Z11ass_A_exactddPiS_PdiS_S0_S0_ii:
[----:B------:R-:W0:Y:S08]  /*0000*/  LDC R1, c[0x0][0x37c] ;  /* 0x0000df00ff017b82 */ /* 0x000e300000000800 */
[----:B------:R-:W1:Y:S01]  /*0010*/  LDC R16, c[0x0][0x3a8] ;  /* 0x0000ea00ff107b82 */ /* 0x000e620000000800 */
[----:B------:R-:W-:-:S07]  /*0020*/  MOV R0, 0x0 ;  /* 0x0000000000007802 */ /* 0x000fce0000000f00 */
[----:B------:R2:W3:Y:S01]  /*0030*/  LDC.64 R2, c[0x4][R0] ;  /* 0x0100000000027b82 */ /* 0x0004e20000000a00 */
[C---:B-1----:R-:W-:Y:S02]  /*0040*/  IMAD R17, R16.reuse, R16, R16 ;  /* 0x0000001010117224 */ /* 0x042fe400078e0210 */
[----:B------:R-:W-:-:S04]  /*0050*/  VIADD R16, R16, 0x1 ;  /* 0x0000000110107836 */ /* 0x000fc80000000000 */
[----:B------:R-:W-:-:S04]  /*0060*/  IMAD.IADD R17, R16, 0x1, R17 ;  /* 0x0000000110117824 */ /* 0x000fc800078e0211 */
[----:B------:R-:W-:-:S04]  /*0070*/  IMAD R4, R17, R17, RZ ;  /* 0x0000001111047224 */ /* 0x000fc800078e02ff */
[----:B0-23--:R-:W-:-:S07]  /*0080*/  IMAD.WIDE R4, R4, 0x8, RZ ;  /* 0x0000000804047825 */ /* 0x00dfce00078e02ff */
[----:B------:R-:W-:-:S07]  /*0090*/  LEPC R20, `(.L_x_5) ;  /* 0x000000001014794e */ /* 0x000fce0000000000 */
[----:B------:R-:W-:Y:S05]  /*00a0*/  CALL.ABS.NOINC R2 ;  /* 0x0000000002007343 */ /* 0x000fea0003c00000 */
.L_x_5:
[----:B------:R-:W0:Y:S01]  /*00b0*/  S2R R0, SR_TID.X ;  /* 0x0000000000007919 */ /* 0x000e220000002100 */
[----:B------:R-:W0:Y:S01]  /*00c0*/  S2UR UR6, SR_CTAID.X ;  /* 0x00000000000679c3 */ /* 0x000e220000002500 */
[----:B------:R-:W1:Y:S01]  /*00d0*/  LDCU.64 UR4, c[0x0][0x3c8] ;  /* 0x00007900ff0477ac */ /* 0x000e620008000a00 */
[----:B------:R-:W-:Y:S06]  /*00e0*/  BSSY.RECONVERGENT B4, `(.L_x_6) ;  /* 0x000051c000047945 */ /* 0x000fec0003800200 */
[----:B------:R-:W0:Y:S01]  /*00f0*/  LDC R3, c[0x0][0x360] ;  /* 0x0000d800ff037b82 */ /* 0x000e220000000800 */
[----:B-1----:R-:W-:Y:S01]  /*0100*/  UIMAD UR4, UR5, UR4, URZ ;  /* 0x00000004050472a4 */ /* 0x002fe2000f8e02ff */
[----:B0-----:R-:W-:-:S05]  /*0110*/  IMAD R0, R3, UR6, R0 ;  /* 0x0000000603007c24 */ /* 0x001fca000f8e0200 */
[----:B------:R-:W-:-:S13]  /*0120*/  ISETP.GE.AND P0, PT, R0, UR4, PT ;  /* 0x0000000400007c0c */ /* 0x000fda000bf06270 */
[----:B------:R-:W-:Y:S05]  /*0130*/  @P0 BRA `(.L_x_7) ;  /* 0x0000005000580947 */ /* 0x000fea0003800000 */
[----:B------:R-:W0:Y:S01]  /*0140*/  LDCU UR4, c[0x0][0x3a8] ;  /* 0x00007500ff0477ac */ /* 0x000e220008000800 */
[----:B------:R-:W1:Y:S01]  /*0150*/  LDC.64 R50, c[0x0][0x358] ;  /* 0x0000d600ff327b82 */ /* 0x000e620000000a00 */
[----:B0-----:R-:W-:-:S09]  /*0160*/  UISETP.GE.AND UP0, UPT, UR4, URZ, UPT ;  /* 0x000000ff0400728c */ /* 0x001fd2000bf06270 */
[----:B------:R-:W-:Y:S05]  /*0170*/  BRA.U !UP0, `(.L_x_8) ;  /* 0x0000004908907547 */ /* 0x000fea000b800000 */
[----:B------:R-:W-:Y:S01]  /*0180*/  UIMAD UR4, UR4, UR4, URZ ;  /* 0x00000004040472a4 */ /* 0x000fe2000f8e02ff */
[----:B------:R-:W-:-:S03]  /*0190*/  IMAD.MOV.U32 R2, RZ, RZ, 0x1 ;  /* 0x00000001ff027424 */ /* 0x000fc600078e00ff */
[----:B------:R-:W-:-:S05]  /*01a0*/  ULEA UR5, UR4, 0xffffffff, 0x2 ;  /* 0xffffffff04057891 */ /* 0x000fca000f8e10ff */
[----:B------:R-:W0:Y:S08]  /*01b0*/  I2F.F64.U32 R32, UR4 ;  /* 0x0000000400207d12 */ /* 0x000e300008201800 */
[----:B------:R-:W2:Y:S01]  /*01c0*/  I2F.F64 R6, UR5 ;  /* 0x0000000500067d12 */ /* 0x000ea20008201c00 */
[----:B0-----:R-:W-:-:S07]  /*01d0*/  FSETP.GEU.AND P1, PT, |R33|, 6.5827683646048100446e-37, PT ;  /* 0x036000002100780b */ /* 0x001fce0003f2e200 */
[----:B--2---:R-:W0:Y:S02]  /*01e0*/  MUFU.RCP64H R3, R7 ;  /* 0x0000000700037308 */ /* 0x004e240000001800 */
[----:B0-----:R-:W-:-:S08]  /*01f0*/  DFMA R8, -R6, R2, 1 ;  /* 0x3ff000000608742b */ /* 0x001fd00000000102 */
[----:B------:R-:W-:-:S08]  /*0200*/  DFMA R8, R8, R8, R8 ;  /* 0x000000080808722b */ /* 0x000fd00000000008 */
[----:B------:R-:W-:-:S08]  /*0210*/  DFMA R8, R2, R8, R2 ;  /* 0x000000080208722b */ /* 0x000fd00000000002 */
[----:B------:R-:W-:-:S08]  /*0220*/  DFMA R2, -R6, R8, 1 ;  /* 0x3ff000000602742b */ /* 0x000fd00000000108 */
[----:B------:R-:W-:-:S08]  /*0230*/  DFMA R2, R8, R2, R8 ;  /* 0x000000020802722b */ /* 0x000fd00000000008 */
[----:B------:R-:W-:-:S08]  /*0240*/  DMUL R8, R32, R2 ;  /* 0x0000000220087228 */ /* 0x000fd00000000000 */
[----:B------:R-:W-:-:S08]  /*0250*/  DFMA R10, -R6, R8, R32 ;  /* 0x00000008060a722b */ /* 0x000fd00000000120 */
[----:B------:R-:W-:-:S10]  /*0260*/  DFMA R2, R2, R10, R8 ;  /* 0x0000000a0202722b */ /* 0x000fd40000000008 */
[----:B------:R-:W-:-:S05]  /*0270*/  FFMA R0, RZ, R7, R3 ;  /* 0x00000007ff007223 */ /* 0x000fca0000000003 */
[----:B------:R-:W-:-:S13]  /*0280*/  FSETP.GT.AND P0, PT, |R0|, 1.469367938527859385e-39, PT ;  /* 0x001000000000780b */ /* 0x000fda0003f04200 */
[----:B------:R-:W-:Y:S05]  /*0290*/  @P0 BRA P1, `(.L_x_9) ;  /* 0x0000000000100947 */ /* 0x000fea0000800000 */
[----:B------:R-:W-:-:S07]  /*02a0*/  MOV R42, 0x2c0 ;  /* 0x000002c0002a7802 */ /* 0x000fce0000000f00 */
[----:B-1----:R-:W-:Y:S05]  /*02b0*/  CALL.REL.NOINC `($__internal_0_$__cuda_sm20_div_rn_f64_full) ;  /* 0x0000005000107944 */ /* 0x002fea0003c00000 */
[----:B------:R-:W-:Y:S02]  /*02c0*/  IMAD.MOV.U32 R2, RZ, RZ, R6 ;  /* 0x000000ffff027224 */ /* 0x000fe400078e0006 */
[----:B------:R-:W-:-:S07]  /*02d0*/  IMAD.MOV.U32 R3, RZ, RZ, R7 ;  /* 0x000000ffff037224 */ /* 0x000fce00078e0007 */
.L_x_9:
[----:B------:R-:W0:Y:S01]  /*02e0*/  LDC R22, c[0x0][0x3a8] ;  /* 0x0000ea00ff167b82 */ /* 0x000e220000000800 */
[----:B------:R-:W-:Y:S01]  /*02f0*/  BSSY.RECONVERGENT B3, `(.L_x_8) ;  /* 0x000048c000037945 */ /* 0x000fe20003800200 */
[----:B------:R-:W-:Y:S01]  /*0300*/  LOP3.LUT R25, R16, 0xfffffffe, RZ, 0xc0, !PT ;  /* 0xfffffffe10197812 */ /* 0x000fe200078ec0ff */
[----:B------:R-:W-:Y:S01]  /*0310*/  IMAD.MOV.U32 R24, RZ, RZ, RZ ;  /* 0x000000ffff187224 */ /* 0x000fe200078e00ff */
[----:B0-----:R-:W-:-:S07]  /*0320*/  LOP3.LUT R22, R22, 0x1, RZ, 0xc0, !PT ;  /* 0x0000000116167812 */ /* 0x001fce00078ec0ff */
.L_x_64:
[----:B------:R-:W-:Y:S01]  /*0330*/  BSSY.RECONVERGENT B2, `(.L_x_10) ;  /* 0x0000484000027945 */ /* 0x000fe20003800200 */
[----:B------:R-:W-:Y:S01]  /*0340*/  SHF.R.S32.HI R20, RZ, 0x1f, R24 ;  /* 0x0000001fff147819 */ /* 0x000fe20000011418 */
[----:B------:R-:W-:-:S07]  /*0350*/  IMAD.MOV.U32 R23, RZ, RZ, RZ ;  /* 0x000000ffff177224 */ /* 0x000fce00078e00ff */
.L_x_63:
[----:B------:R-:W-:Y:S01]  /*0360*/  BSSY.RECONVERGENT B1, `(.L_x_11) ;  /* 0x000047d000017945 */ /* 0x000fe20003800200 */
[----:B------:R-:W-:Y:S02]  /*0370*/  IMAD R0, R16, R23, R24 ;  /* 0x0000001710007224 */ /* 0x000fe400078e0218 */
[----:B------:R-:W-:-:S07]  /*0380*/  IMAD.MOV.U32 R21, RZ, RZ, RZ ;  /* 0x000000ffff157224 */ /* 0x000fce00078e00ff */
.L_x_62:
[----:B------:R-:W0:Y:S01]  /*0390*/  LDC R26, c[0x0][0x3a8] ;  /* 0x0000ea00ff1a7b82 */ /* 0x000e220000000800 */
[----:B------:R-:W2:Y:S01]  /*03a0*/  LDCU.64 UR4, c[0x0][0x3c0] ;  /* 0x00007800ff0477ac */ /* 0x000ea20008000a00 */
[----:B------:R-:W-:Y:S06]  /*03b0*/  BSSY.RECONVERGENT B0, `(.L_x_12) ;  /* 0x0000473000007945 */ /* 0x000fec0003800200 */
[----:B------:R-:W3:Y:S08]  /*03c0*/  LDC.64 R10, c[0x0][0x3c0] ;  /* 0x0000f000ff0a7b82 */ /* 0x000ef00000000a00 */
[----:B------:R-:W4:Y:S01]  /*03d0*/  LDC.64 R8, c[0x0][0x3b8] ;  /* 0x0000ee00ff087b82 */ /* 0x000f220000000a00 */
[-C--:B0-----:R-:W-:Y:S01]  /*03e0*/  IMAD R7, R21, R26.reuse, RZ ;  /* 0x0000001a15077224 */ /* 0x081fe200078e02ff */
[----:B------:R-:W-:-:S02]  /*03f0*/  ISETP.GE.AND P3, PT, R23, R26, PT ;  /* 0x0000001a1700720c */ /* 0x000fc40003f66270 */
[----:B------:R-:W-:Y:S02]  /*0400*/  ISETP.GE.AND P2, PT, R21, R26, PT ;  /* 0x0000001a1500720c */ /* 0x000fe40003f46270 */
[C---:B------:R-:W-:Y:S02]  /*0410*/  IADD3 R6, P0, PT, R7.reuse, R24, RZ ;  /* 0x0000001807067210 */ /* 0x040fe40007f1e0ff */
[----:B------:R-:W-:Y:S02]  /*0420*/  ISETP.LT.AND P5, PT, R24, R26, !P2 ;  /* 0x0000001a1800720c */ /* 0x000fe400057a1270 */
[----:B------:R-:W-:Y:S02]  /*0430*/  LEA.HI.X.SX32 R13, R7, R20, 0x1, P0 ;  /* 0x00000014070d7211 */ /* 0x000fe400000f0eff */
[----:B--2---:R-:W-:Y:S02]  /*0440*/  LEA R18, P1, R6, UR4, 0x3 ;  /* 0x0000000406127c11 */ /* 0x004fe4000f8218ff */
[----:B------:R-:W-:-:S02]  /*0450*/  ISETP.NE.AND P0, PT, R24, RZ, PT ;  /* 0x000000ff1800720c */ /* 0x000fc40003f05270 */
[----:B------:R-:W-:Y:S01]  /*0460*/  LEA.HI.X R19, R6, UR5, R13, 0x3, P1 ;  /* 0x0000000506137c11 */ /* 0x000fe200088f1c0d */
[----:B------:R-:W-:Y:S01]  /*0470*/  IMAD.IADD R13, R7, 0x1, -R26 ;  /* 0x00000001070d7824 */ /* 0x000fe200078e0a1a */
[----:B------:R-:W-:Y:S01]  /*0480*/  ISETP.NE.AND P1, PT, R21, RZ, PT ;  /* 0x000000ff1500720c */ /* 0x000fe20003f25270 */
[--C-:B------:R-:W-:Y:S01]  /*0490*/  IMAD.IADD R7, R7, 0x1, R24.reuse ;  /* 0x0000000107077824 */ /* 0x100fe200078e0218 */
[----:B------:R-:W-:Y:S01]  /*04a0*/  ISETP.NE.AND P0, PT, R21, RZ, P0 ;  /* 0x000000ff1500720c */ /* 0x000fe20000705270 */
[C---:B------:R-:W-:Y:S01]  /*04b0*/  IMAD.IADD R27, R13.reuse, 0x1, R24 ;  /* 0x000000010d1b7824 */ /* 0x040fe200078e0218 */
[----:B------:R-:W-:Y:S01]  /*04c0*/  IADD3 R6, P4, PT, R13, R24, RZ ;  /* 0x000000180d067210 */ /* 0x000fe20007f9e0ff */
[----:B------:R-:W-:Y:S01]  /*04d0*/  IMAD.IADD R29, R7, 0x1, R21 ;  /* 0x00000001071d7824 */ /* 0x000fe200078e0215 */
[----:B------:R-:W-:Y:S02]  /*04e0*/  ISETP.LT.AND P1, PT, R24, R26, P1 ;  /* 0x0000001a1800720c */ /* 0x000fe40000f21270 */
[----:B------:R-:W-:Y:S01]  /*04f0*/  LEA.HI.X.SX32 R15, R13, R20, 0x1, P4 ;  /* 0x000000140d0f7211 */ /* 0x000fe200020f0eff */
[----:B---3--:R-:W-:Y:S01]  /*0500*/  IMAD.WIDE.U32 R12, R7, 0x8, R10 ;  /* 0x00000008070c7825 */ /* 0x008fe200078e000a */
[----:B------:R-:W-:-:S02]  /*0510*/  LEA R14, P4, R6, UR4, 0x3 ;  /* 0x00000004060e7c11 */ /* 0x000fc4000f8818ff */
[----:B------:R-:W-:Y:S01]  /*0520*/  ISETP.NE.AND P2, PT, R24, RZ, !P2 ;  /* 0x000000ff1800720c */ /* 0x000fe20005745270 */
[----:B------:R-:W-:Y:S01]  /*0530*/  IMAD.WIDE R10, R27, 0x8, R10 ;  /* 0x000000081b0a7825 */ /* 0x000fe200078e020a */
[----:B------:R-:W-:-:S03]  /*0540*/  LEA.HI.X R15, R6, UR5, R15, 0x3, P4 ;  /* 0x00000005060f7c11 */ /* 0x000fc6000a0f1c0f */
[----:B----4-:R-:W-:Y:S01]  /*0550*/  IMAD.WIDE.U32 R8, R29, 0x8, R8 ;  /* 0x000000081d087825 */ /* 0x010fe200078e0008 */
[----:B------:R-:W-:Y:S07]  /*0560*/  @!P3 BRA `(.L_x_13) ;  /* 0x0000001400b8b947 */ /* 0x000fee0003800000 */
[----:B------:R-:W-:Y:S01]  /*0570*/  ISETP.NE.AND P3, PT, R26, RZ, PT ;  /* 0x000000ff1a00720c */ /* 0x000fe20003f65270 */
[----:B------:R-:W-:-:S12]  /*0580*/  IMAD.MOV.U32 R41, RZ, RZ, RZ ;  /* 0x000000ffff297224 */ /* 0x000fd800078e00ff */
[----:B------:R-:W-:Y:S05]  /*0590*/  @!P3 BRA `(.L_x_14) ;  /* 0x0000000c00c4b947 */ /* 0x000fea0003800000 */
[----:B------:R-:W-:Y:S01]  /*05a0*/  BSSY.RECONVERGENT B6, `(.L_x_15) ;  /* 0x00000ef000067945 */ /* 0x000fe20003800200 */
[----:B------:R-:W-:-:S07]  /*05b0*/  IMAD.MOV.U32 R26, RZ, RZ, RZ ;  /* 0x000000ffff1a7224 */ /* 0x000fce00078e00ff */
.L_x_24:
[----:B0-----:R-:W0:Y:S01]  /*05c0*/  LDC.64 R36, c[0x0][0x3b8] ;  /* 0x0000ee00ff247b82 */ /* 0x001e220000000a00 */
[----:B------:R-:W-:Y:S01]  /*05d0*/  IMAD R28, R16, R26, RZ ;  /* 0x0000001a101c7224 */ /* 0x000fe200078e02ff */
[----:B-1----:R-:W-:Y:S02]  /*05e0*/  R2UR UR4, R50 ;  /* 0x00000000320472ca */ /* 0x002fe400000e0000 */
[C---:B------:R-:W-:Y:S01]  /*05f0*/  R2UR UR5, R51.reuse ;  /* 0x00000000330572ca */ /* 0x040fe200000e0000 */
[----:B------:R-:W-:Y:S01]  /*0600*/  IMAD.IADD R29, R28, 0x1, R23 ;  /* 0x000000011c1d7824 */ /* 0x000fe200078e0217 */
[----:B------:R-:W-:Y:S02]  /*0610*/  @P2 R2UR UR6, R50 ;  /* 0x00000000320622ca */ /* 0x000fe400000e0000 */
[----:B------:R-:W-:Y:S01]  /*0620*/  @P2 R2UR UR7, R51 ;  /* 0x00000000330722ca */ /* 0x000fe200000e0000 */
[----:B------:R-:W1:Y:S01]  /*0630*/  LDC.64 R46, c[0x0][0x380] ;  /* 0x0000e000ff2e7b82 */ /* 0x000e620000000a00 */
[----:B------:R-:W-:-:S07]  /*0640*/  IMAD.MOV.U32 R38, RZ, RZ, 0x1 ;  /* 0x00000001ff267424 */ /* 0x000fce00078e00ff */
[----:B------:R-:W2:Y:S04]  /*0650*/  LDC.64 R42, c[0x0][0x388] ;  /* 0x0000e200ff2a7b82 */ /* 0x000ea80000000a00 */
[----:B------:R-:W3:Y:S01]  /*0660*/  @P2 LDG.E.64 R30, desc[UR6][R18.64+-0x8] ;  /* 0xfffff806121e2981 */ /* 0x000ee2000c1e1b00 */
[----:B0-----:R-:W-:-:S06]  /*0670*/  IMAD.WIDE.U32 R36, R29, 0x8, R36 ;  /* 0x000000081d247825 */ /* 0x001fcc00078e0024 */
[----:B------:R-:W2:Y:S01]  /*0680*/  LDG.E.64 R36, desc[UR4][R36.64] ;  /* 0x0000000424247981 */ /* 0x000ea2000c1e1b00 */
[----:B------:R-:W-:Y:S02]  /*0690*/  @P5 R2UR UR4, R50 ;  /* 0x00000000320452ca */ /* 0x000fe400000e0000 */
[----:B------:R-:W-:-:S13]  /*06a0*/  @P5 R2UR UR5, R51 ;  /* 0x00000000330552ca */ /* 0x000fda00000e0000 */
[----:B------:R-:W4:Y:S01]  /*06b0*/  @P5 LDG.E.64 R6, desc[UR4][R12.64] ;  /* 0x000000040c065981 */ /* 0x000f22000c1e1b00 */
[C---:B------:R-:W-:Y:S02]  /*06c0*/  @P1 R2UR UR4, R50.reuse ;  /* 0x00000000320412ca */ /* 0x040fe400000e0000 */
[C---:B------:R-:W-:Y:S02]  /*06d0*/  @P1 R2UR UR5, R51.reuse ;  /* 0x00000000330512ca */ /* 0x040fe400000e0000 */
[----:B------:R-:W-:Y:S02]  /*06e0*/  @P0 R2UR UR6, R50 ;  /* 0x00000000320602ca */ /* 0x000fe400000e0000 */
[----:B------:R-:W-:-:S09]  /*06f0*/  @P0 R2UR UR7, R51 ;  /* 0x00000000330702ca */ /* 0x000fd200000e0000 */
[----:B------:R-:W5:Y:S01]  /*0700*/  @P1 LDG.E.64 R32, desc[UR4][R10.64] ;  /* 0x000000040a201981 */ /* 0x000f62000c1e1b00 */
[----:B------:R-:W0:Y:S03]  /*0710*/  LDCU UR4, c[0x0][0x384] ;  /* 0x00007080ff0477ac */ /* 0x000e260008000800 */
[----:B------:R-:W5:Y:S01]  /*0720*/  @P0 LDG.E.64 R34, desc[UR6][R14.64+-0x8] ;  /* 0xfffff8060e220981 */ /* 0x000f62000c1e1b00 */
[----:B0-----:R-:W1:Y:S02]  /*0730*/  MUFU.RCP64H R39, UR4 ;  /* 0x0000000400277d08 */ /* 0x001e640008001800 */
[----:B-1----:R-:W-:-:S08]  /*0740*/  DFMA R40, R38, -R46, 1 ;  /* 0x3ff000002628742b */ /* 0x002fd0000000082e */
[----:B------:R-:W-:-:S08]  /*0750*/  DFMA R40, R40, R40, R40 ;  /* 0x000000282828722b */ /* 0x000fd00000000028 */
[----:B------:R-:W-:-:S08]  /*0760*/  DFMA R40, R38, R40, R38 ;  /* 0x000000282628722b */ /* 0x000fd00000000026 */
[----:B------:R-:W-:-:S08]  /*0770*/  DFMA R38, R40, -R46, 1 ;  /* 0x3ff000002826742b */ /* 0x000fd0000000082e */
[----:B------:R-:W-:Y:S01]  /*0780*/  DFMA R38, R40, R38, R40 ;  /* 0x000000262826722b */ /* 0x000fe20000000028 */
[----:B------:R-:W-:Y:S01]  /*0790*/  CS2R R44, SRZ ;  /* 0x00000000002c7805 */ /* 0x000fe2000001ff00 */
[----:B------:R-:W-:Y:S01]  /*07a0*/  BSSY.RECONVERGENT B7, `(.L_x_16) ;  /* 0x0000014000077945 */ /* 0x000fe20003800200 */
[----:B--2---:R-:W-:-:S08]  /*07b0*/  DMUL R42, R36, R42 ;  /* 0x0000002a242a7228 */ /* 0x004fd00000000000 */
[----:B------:R-:W-:-:S08]  /*07c0*/  DMUL R36, R42, R38 ;  /* 0x000000262a247228 */ /* 0x000fd00000000000 */
[----:B------:R-:W-:Y:S02]  /*07d0*/  DFMA R40, R36, -R46, R42 ;  /* 0x8000002e2428722b */ /* 0x000fe4000000002a */
[----:B----4-:R-:W-:-:S06]  /*07e0*/  @P5 DADD R44, RZ, R6 ;  /* 0x00000000ff2c5229 */ /* 0x010fcc0000000006 */
[----:B------:R-:W-:Y:S02]  /*07f0*/  DFMA R6, R38, R40, R36 ;  /* 0x000000282606722b */ /* 0x000fe40000000024 */
[----:B---3--:R-:W-:Y:S01]  /*0800*/  @P2 DADD R44, R44, -R30 ;  /* 0x000000002c2c2229 */ /* 0x008fe2000000081e */
[----:B------:R-:W-:-:S07]  /*0810*/  FSETP.GEU.AND P4, PT, |R43|, 6.5827683646048100446e-37, PT ;  /* 0x036000002b00780b */ /* 0x000fce0003f8e200 */
[----:B------:R-:W-:-:S05]  /*0820*/  FFMA R27, RZ, UR4, R7 ;  /* 0x00000004ff1b7c23 */ /* 0x000fca0008000007 */
[----:B------:R-:W-:Y:S01]  /*0830*/  FSETP.GT.AND P3, PT, |R27|, 1.469367938527859385e-39, PT ;  /* 0x001000001b00780b */ /* 0x000fe20003f64200 */
[----:B-----5:R-:W-:-:S08]  /*0840*/  @P1 DADD R44, R44, -R32 ;  /* 0x000000002c2c1229 */ /* 0x020fd00000000820 */
[----:B------:R-:W-:-:S04]  /*0850*/  @P0 DADD R44, R44, R34 ;  /* 0x000000002c2c0229 */ /* 0x000fc80000000022 */
[----:B------:R-:W-:Y:S07]  /*0860*/  @P3 BRA P4, `(.L_x_17) ;  /* 0x00000000001c3947 */ /* 0x000fee0002000000 */
[----:B------:R-:W0:Y:S01]  /*0870*/  LDCU.64 UR4, c[0x0][0x380] ;  /* 0x00007000ff0477ac */ /* 0x000e220008000a00 */
[----:B------:R-:W-:Y:S01]  /*0880*/  IMAD.MOV.U32 R32, RZ, RZ, R42 ;  /* 0x000000ffff207224 */ /* 0x000fe200078e002a */
[----:B------:R-:W-:Y:S01]  /*0890*/  MOV R42, 0x8e0 ;  /* 0x000008e0002a7802 */ /* 0x000fe20000000f00 */
[----:B------:R-:W-:Y:S02]  /*08a0*/  IMAD.MOV.U32 R33, RZ, RZ, R43 ;  /* 0x000000ffff217224 */ /* 0x000fe400078e002b */
[----:B0-----:R-:W-:Y:S02]  /*08b0*/  IMAD.U32 R6, RZ, RZ, UR4 ;  /* 0x00000004ff067e24 */ /* 0x001fe4000f8e00ff */
[----:B------:R-:W-:-:S07]  /*08c0*/  IMAD.U32 R7, RZ, RZ, UR5 ;  /* 0x00000005ff077e24 */ /* 0x000fce000f8e00ff */
[----:B------:R-:W-:Y:S05]  /*08d0*/  CALL.REL.NOINC `($__internal_0_$__cuda_sm20_div_rn_f64_full) ;  /* 0x0000004800887944 */ /* 0x000fea0003c00000 */
.L_x_17:
[----:B------:R-:W-:Y:S05]  /*08e0*/  BSYNC.RECONVERGENT B7 ;  /* 0x0000000000077941 */ /* 0x000fea0003800200 */
.L_x_16:
[----:B------:R-:W-:Y:S01]  /*08f0*/  IMAD.IADD R27, R28, 0x1, R21 ;  /* 0x000000011c1b7824 */ /* 0x000fe200078e0215 */
[C---:B------:R-:W-:Y:S01]  /*0900*/  R2UR UR6, R50.reuse ;  /* 0x00000000320672ca */ /* 0x040fe200000e0000 */
[----:B------:R-:W0:Y:S01]  /*0910*/  LDCU UR4, c[0x0][0x3a8] ;  /* 0x00007500ff0477ac */ /* 0x000e220008000800 */
[----:B------:R-:W-:Y:S01]  /*0920*/  R2UR UR7, R51 ;  /* 0x00000000330772ca */ /* 0x000fe200000e0000 */
[----:B------:R-:W-:Y:S01]  /*0930*/  IMAD R27, R17, R27, R0 ;  /* 0x0000001b111b7224 */ /* 0x000fe200078e0200 */
[----:B------:R-:W-:Y:S01]  /*0940*/  R2UR UR8, R50 ;  /* 0x00000000320872ca */ /* 0x000fe200000e0000 */
[----:B------:R-:W-:Y:S01]  /*0950*/  DMUL R44, R6, R44 ;  /* 0x0000002c062c7228 */ /* 0x000fe20000000000 */
[----:B------:R-:W-:Y:S01]  /*0960*/  R2UR UR9, R51 ;  /* 0x00000000330972ca */ /* 0x000fe200000e0000 */
[----:B------:R-:W-:Y:S01]  /*0970*/  IMAD.WIDE.U32 R40, R27, 0x8, R4 ;  /* 0x000000081b287825 */ /* 0x000fe200078e0004 */
[----:B------:R-:W-:Y:S01]  /*0980*/  ISETP.NE.AND P3, PT, R23, RZ, PT ;  /* 0x000000ff1700720c */ /* 0x000fe20003f65270 */
[----:B------:R-:W1:Y:S06]  /*0990*/  LDC.64 R42, c[0x0][0x388] ;  /* 0x0000e200ff2a7b82 */ /* 0x000e6c0000000a00 */
[----:B------:R2:W-:Y:S01]  /*09a0*/  ST.E.64 desc[UR6][R40.64], R44 ;  /* 0x0000002c28007985 */ /* 0x0005e2000c101b06 */
[----:B------:R-:W3:Y:S01]  /*09b0*/  LDCU.64 UR6, c[0x0][0x3c0] ;  /* 0x00007800ff0677ac */ /* 0x000ee20008000a00 */
[----:B------:R-:W4:Y:S02]  /*09c0*/  LDC.64 R38, c[0x0][0x380] ;  /* 0x0000e000ff267b82 */ /* 0x000f240000000a00 */
[----:B------:R-:W4:Y:S01]  /*09d0*/  LDG.E.64 R6, desc[UR8][R8.64] ;  /* 0x0000000808067981 */ /* 0x000f22000c1e1b00 */
[C---:B0-----:R-:W-:Y:S01]  /*09e0*/  ISETP.GE.AND P4, PT, R26.reuse, UR4, PT ;  /* 0x000000041a007c0c */ /* 0x041fe2000bf86270 */
[C---:B------:R-:W-:Y:S01]  /*09f0*/  IMAD R30, R26.reuse, UR4, RZ ;  /* 0x000000041a1e7c24 */ /* 0x040fe2000f8e02ff */
[----:B------:R-:W-:-:S02]  /*0a00*/  ISETP.EQ.OR P3, PT, R26, RZ, !P3 ;  /* 0x000000ff1a00720c */ /* 0x000fc40005f62670 */
[----:B------:R-:W-:Y:S02]  /*0a10*/  ISETP.EQ.OR P4, PT, R23, RZ, P4 ;  /* 0x000000ff1700720c */ /* 0x000fe40002782670 */
[----:B------:R-:W-:Y:S02]  /*0a20*/  SHF.R.S32.HI R27, RZ, 0x1f, R23 ;  /* 0x0000001fff1b7819 */ /* 0x000fe40000011417 */
[----:B------:R-:W-:-:S04]  /*0a30*/  IADD3 R32, P6, PT, R30, R23, RZ ;  /* 0x000000171e207210 */ /* 0x000fc80007fde0ff */
[----:B------:R-:W-:Y:S02]  /*0a40*/  LEA.HI.X.SX32 R33, R30, R27, 0x1, P6 ;  /* 0x0000001b1e217211 */ /* 0x000fe400030f0eff */
[----:B---3--:R-:W-:Y:S01]  /*0a50*/  LEA R34, P6, R32, UR6, 0x3 ;  /* 0x0000000620227c11 */ /* 0x008fe2000f8c18ff */
[----:B------:R-:W-:Y:S01]  /*0a60*/  @!P3 VIADD R31, R26, 0xffffffff ;  /* 0xffffffff1a1fb836 */ /* 0x000fe20000000000 */
[----:B------:R-:W-:Y:S02]  /*0a70*/  @!P3 R2UR UR5, R51 ;  /* 0x000000003305b2ca */ /* 0x000fe400000e0000 */
[----:B------:R-:W-:Y:S01]  /*0a80*/  @!P4 R2UR UR8, R50 ;  /* 0x000000003208c2ca */ /* 0x000fe200000e0000 */
[----:B------:R-:W-:Y:S01]  /*0a90*/  @!P3 IMAD R30, R31, UR4, RZ ;  /* 0x000000041f1ebc24 */ /* 0x000fe2000f8e02ff */
[----:B------:R-:W-:Y:S02]  /*0aa0*/  @!P4 R2UR UR9, R51 ;  /* 0x000000003309c2ca */ /* 0x000fe400000e0000 */
[----:B------:R-:W-:-:S02]  /*0ab0*/  LEA.HI.X R35, R32, UR7, R33, 0x3, P6 ;  /* 0x0000000720237c11 */ /* 0x000fc4000b0f1c21 */
[----:B------:R-:W-:Y:S02]  /*0ac0*/  @!P3 IADD3 R31, P6, PT, R30, R23, RZ ;  /* 0x000000171e1fb210 */ /* 0x000fe40007fde0ff */
[----:B------:R-:W-:Y:S02]  /*0ad0*/  @!P3 R2UR UR4, R50 ;  /* 0x000000003204b2ca */ /* 0x000fe400000e0000 */
[----:B------:R-:W-:Y:S02]  /*0ae0*/  @!P3 LEA.HI.X.SX32 R32, R30, R27, 0x1, P6 ;  /* 0x0000001b1e20b211 */ /* 0x000fe400030f0eff */
[----:B------:R-:W-:-:S03]  /*0af0*/  @!P3 LEA R30, P6, R31, UR6, 0x3 ;  /* 0x000000061f1ebc11 */ /* 0x000fc6000f8c18ff */
[----:B------:R-:W3:Y:S01]  /*0b00*/  @!P4 LDG.E.64 R46, desc[UR8][R34.64+-0x8] ;  /* 0xfffff808222ec981 */ /* 0x000ee2000c1e1b00 */
[----:B------:R-:W-:-:S06]  /*0b10*/  @!P3 LEA.HI.X R31, R31, UR7, R32, 0x3, P6 ;  /* 0x000000071f1fbc11 */ /* 0x000fcc000b0f1c20 */
[----:B------:R-:W5:Y:S01]  /*0b20*/  @!P3 LDG.E.64 R30, desc[UR4][R30.64+-0x8] ;  /* 0xfffff8041e1eb981 */ /* 0x000f62000c1e1b00 */
[----:B------:R-:W0:Y:S01]  /*0b30*/  LDCU UR4, c[0x0][0x38c] ;  /* 0x00007180ff0477ac */ /* 0x000e220008000800 */
[----:B------:R-:W-:Y:S01]  /*0b40*/  IMAD.MOV.U32 R32, RZ, RZ, 0x1 ;  /* 0x00000001ff207424 */ /* 0x000fe200078e00ff */
[----:B------:R-:W-:Y:S01]  /*0b50*/  CS2R R54, SRZ ;  /* 0x0000000000367805 */ /* 0x000fe2000001ff00 */
[----:B------:R-:W-:Y:S01]  /*0b60*/  BSSY.RECONVERGENT B7, `(.L_x_18) ;  /* 0x0000018000077945 */ /* 0x000fe20003800200 */
[----:B0-----:R-:W1:Y:S03]  /*0b70*/  MUFU.RCP64H R33, UR4 ;  /* 0x0000000400217d08 */ /* 0x001e660008001800 */
[----:B-1----:R-:W-:-:S08]  /*0b80*/  DFMA R36, R32, -R42, 1 ;  /* 0x3ff000002024742b */ /* 0x002fd0000000082a */
[----:B------:R-:W-:-:S08]  /*0b90*/  DFMA R36, R36, R36, R36 ;  /* 0x000000242424722b */ /* 0x000fd00000000024 */
[----:B------:R-:W-:-:S08]  /*0ba0*/  DFMA R36, R32, R36, R32 ;  /* 0x000000242024722b */ /* 0x000fd00000000020 */
[----:B------:R-:W-:-:S08]  /*0bb0*/  DFMA R32, R36, -R42, 1 ;  /* 0x3ff000002420742b */ /* 0x000fd0000000082a */
[----:B------:R-:W-:Y:S02]  /*0bc0*/  DFMA R32, R36, R32, R36 ;  /* 0x000000202420722b */ /* 0x000fe40000000024 */
[----:B----4-:R-:W-:-:S08]  /*0bd0*/  DMUL R38, R6, R38 ;  /* 0x0000002606267228 */ /* 0x010fd00000000000 */
[----:B------:R-:W-:Y:S02]  /*0be0*/  DMUL R6, R38, R32 ;  /* 0x0000002026067228 */ /* 0x000fe40000000000 */
[----:B------:R-:W-:-:S06]  /*0bf0*/  FSETP.GEU.AND P6, PT, |R39|, 6.5827683646048100446e-37, PT ;  /* 0x036000002700780b */ /* 0x000fcc0003fce200 */
[----:B------:R-:W-:-:S08]  /*0c00*/  DFMA R36, R6, -R42, R38 ;  /* 0x8000002a0624722b */ /* 0x000fd00000000026 */
[----:B------:R-:W-:-:S10]  /*0c10*/  DFMA R6, R32, R36, R6 ;  /* 0x000000242006722b */ /* 0x000fd40000000006 */
[----:B------:R-:W-:Y:S01]  /*0c20*/  FFMA R32, RZ, UR4, R7 ;  /* 0x00000004ff207c23 */ /* 0x000fe20008000007 */
[----:B---3--:R-:W-:-:S04]  /*0c30*/  @!P4 DADD R54, RZ, -R46 ;  /* 0x00000000ff36c229 */ /* 0x008fc8000000082e */
[----:B------:R-:W-:-:S04]  /*0c40*/  FSETP.GT.AND P4, PT, |R32|, 1.469367938527859385e-39, PT ;  /* 0x001000002000780b */ /* 0x000fc80003f84200 */
[----:B-----5:R-:W-:-:S09]  /*0c50*/  @!P3 DADD R54, R54, R30 ;  /* 0x000000003636b229 */ /* 0x020fd2000000001e */
[----:B--2---:R-:W-:Y:S05]  /*0c60*/  @P4 BRA P6, `(.L_x_19) ;  /* 0x00000000001c4947 */ /* 0x004fea0003000000 */
[----:B------:R-:W0:Y:S01]  /*0c70*/  LDCU.64 UR4, c[0x0][0x388] ;  /* 0x00007100ff0477ac */ /* 0x000e220008000a00 */
[----:B------:R-:W-:Y:S01]  /*0c80*/  IMAD.MOV.U32 R32, RZ, RZ, R38 ;  /* 0x000000ffff207224 */ /* 0x000fe200078e0026 */
[----:B------:R-:W-:Y:S01]  /*0c90*/  MOV R42, 0xce0 ;  /* 0x00000ce0002a7802 */ /* 0x000fe20000000f00 */
[----:B------:R-:W-:Y:S02]  /*0ca0*/  IMAD.MOV.U32 R33, RZ, RZ, R39 ;  /* 0x000000ffff217224 */ /* 0x000fe400078e0027 */
[----:B0-----:R-:W-:Y:S02]  /*0cb0*/  IMAD.U32 R6, RZ, RZ, UR4 ;  /* 0x00000004ff067e24 */ /* 0x001fe4000f8e00ff */
[----:B------:R-:W-:-:S07]  /*0cc0*/  IMAD.U32 R7, RZ, RZ, UR5 ;  /* 0x00000005ff077e24 */ /* 0x000fce000f8e00ff */
[----:B------:R-:W-:Y:S05]  /*0cd0*/  CALL.REL.NOINC `($__internal_0_$__cuda_sm20_div_rn_f64_full) ;  /* 0x0000004400887944 */ /* 0x000fea0003c00000 */
.L_x_19:
[----:B------:R-:W-:Y:S05]  /*0ce0*/  BSYNC.RECONVERGENT B7 ;  /* 0x0000000000077941 */ /* 0x000fea0003800200 */
.L_x_18:
[----:B------:R-:W0:Y:S01]  /*0cf0*/  LDC.64 R42, c[0x0][0x3b8] ;  /* 0x0000ee00ff2a7b82 */ /* 0x000e220000000a00 */
[----:B------:R-:W-:Y:S01]  /*0d00*/  DFMA R6, R6, R54, R44 ;  /* 0x000000360606722b */ /* 0x000fe2000000002c */
[----:B------:R-:W-:Y:S01]  /*0d10*/  R2UR UR4, R50 ;  /* 0x00000000320472ca */ /* 0x000fe200000e0000 */
[----:B------:R-:W-:Y:S01]  /*0d20*/  IMAD.IADD R29, R16, 0x1, R29 ;  /* 0x00000001101d7824 */ /* 0x000fe200078e021d */
[C---:B------:R-:W-:Y:S02]  /*0d30*/  R2UR UR5, R51.reuse ;  /* 0x00000000330572ca */ /* 0x040fe400000e0000 */
[----:B------:R-:W-:Y:S02]  /*0d40*/  R2UR UR6, R50 ;  /* 0x00000000320672ca */ /* 0x000fe400000e0000 */
[----:B------:R-:W-:Y:S01]  /*0d50*/  R2UR UR7, R51 ;  /* 0x00000000330772ca */ /* 0x000fe200000e0000 */
[-C--:B------:R-:W-:Y:S01]  /*0d60*/  DMUL R6, R6, R2.reuse ;  /* 0x0000000206067228 */ /* 0x080fe20000000000 */
[----:B------:R-:W1:Y:S07]  /*0d70*/  LDC.64 R46, c[0x0][0x380] ;  /* 0x0000e000ff2e7b82 */ /* 0x000e6e0000000a00 */
[----:B------:R-:W-:Y:S01]  /*0d80*/  DMUL R6, R6, R2 ;  /* 0x0000000206067228 */ /* 0x000fe20000000000 */
[----:B0-----:R-:W-:-:S06]  /*0d90*/  IMAD.WIDE.U32 R42, R29, 0x8, R42 ;  /* 0x000000081d2a7825 */ /* 0x001fcc00078e002a */
[----:B------:R0:W-:Y:S04]  /*0da0*/  ST.E.64 desc[UR4][R40.64], R6 ;  /* 0x0000000628007985 */ /* 0x0001e8000c101b04 */
[----:B------:R-:W2:Y:S01]  /*0db0*/  LDG.E.64 R42, desc[UR6][R42.64] ;  /* 0x000000062a2a7981 */ /* 0x000ea2000c1e1b00 */
[C---:B------:R-:W-:Y:S02]  /*0dc0*/  @P5 R2UR UR4, R50.reuse ;  /* 0x00000000320452ca */ /* 0x040fe400000e0000 */
[C---:B------:R-:W-:Y:S02]  /*0dd0*/  @P5 R2UR UR5, R51.reuse ;  /* 0x00000000330552ca */ /* 0x040fe400000e0000 */
[C---:B------:R-:W-:Y:S02]  /*0de0*/  @P2 R2UR UR6, R50.reuse ;  /* 0x00000000320622ca */ /* 0x040fe400000e0000 */
[----:B------:R-:W-:Y:S01]  /*0df0*/  @P2 R2UR UR7, R51 ;  /* 0x00000000330722ca */ /* 0x000fe200000e0000 */
[----:B0-----:R-:W2:Y:S08]  /*0e00*/  LDC.64 R6, c[0x0][0x388] ;  /* 0x0000e200ff067b82 */ /* 0x001eb00000000a00 */
[----:B------:R-:W3:Y:S01]  /*0e10*/  @P5 LDG.E.64 R30, desc[UR4][R12.64] ;  /* 0x000000040c1e5981 */ /* 0x000ee2000c1e1b00 */
[----:B------:R-:W-:-:S02]  /*0e20*/  @P1 R2UR UR4, R50 ;  /* 0x00000000320412ca */ /* 0x000fc400000e0000 */
[C---:B------:R-:W-:Y:S01]  /*0e30*/  @P1 R2UR UR5, R51.reuse ;  /* 0x00000000330512ca */ /* 0x040fe200000e0000 */
[----:B------:R-:W4:Y:S01]  /*0e40*/  @P2 LDG.E.64 R32, desc[UR6][R18.64+-0x8] ;  /* 0xfffff80612202981 */ /* 0x000f22000c1e1b00 */
[----:B------:R-:W-:Y:S02]  /*0e50*/  @P0 R2UR UR6, R50 ;  /* 0x00000000320602ca */ /* 0x000fe400000e0000 */
[----:B------:R-:W-:-:S09]  /*0e60*/  @P0 R2UR UR7, R51 ;  /* 0x00000000330702ca */ /* 0x000fd200000e0000 */
[----:B------:R-:W5:Y:S01]  /*0e70*/  @P1 LDG.E.64 R36, desc[UR4][R10.64] ;  /* 0x000000040a241981 */ /* 0x000f62000c1e1b00 */
[----:B------:R-:W0:Y:S03]  /*0e80*/  LDCU UR4, c[0x0][0x384] ;  /* 0x00007080ff0477ac */ /* 0x000e260008000800 */
[----:B------:R-:W5:Y:S01]  /*0e90*/  @P0 LDG.E.64 R38, desc[UR6][R14.64+-0x8] ;  /* 0xfffff8060e260981 */ /* 0x000f62000c1e1b00 */
[----:B------:R-:W-:Y:S01]  /*0ea0*/  IMAD.MOV.U32 R40, RZ, RZ, 0x1 ;  /* 0x00000001ff287424 */ /* 0x000fe200078e00ff */
[----:B------:R-:W-:Y:S01]  /*0eb0*/  BSSY.RECONVERGENT B7, `(.L_x_20) ;  /* 0x000001e000077945 */ /* 0x000fe20003800200 */
[----:B------:R-:W-:Y:S01]  /*0ec0*/  ISETP.NE.AND P4, PT, R23, RZ, PT ;  /* 0x000000ff1700720c */ /* 0x000fe20003f85270 */
[----:B0-----:R-:W1:Y:S03]  /*0ed0*/  MUFU.RCP64H R41, UR4 ;  /* 0x0000000400297d08 */ /* 0x001e660008001800 */
[----:B-1----:R-:W-:-:S08]  /*0ee0*/  DFMA R44, R40, -R46, 1 ;  /* 0x3ff00000282c742b */ /* 0x002fd0000000082e */
[----:B------:R-:W-:-:S08]  /*0ef0*/  DFMA R44, R44, R44, R44 ;  /* 0x0000002c2c2c722b */ /* 0x000fd0000000002c */
[----:B------:R-:W-:-:S08]  /*0f00*/  DFMA R44, R40, R44, R40 ;  /* 0x0000002c282c722b */ /* 0x000fd00000000028 */
[----:B------:R-:W-:-:S08]  /*0f10*/  DFMA R40, R44, -R46, 1 ;  /* 0x3ff000002c28742b */ /* 0x000fd0000000082e */
[----:B------:R-:W-:Y:S01]  /*0f20*/  DFMA R48, R44, R40, R44 ;  /* 0x000000282c30722b */ /* 0x000fe2000000002c */
[----:B------:R-:W-:Y:S01]  /*0f30*/  CS2R R44, SRZ ;  /* 0x00000000002c7805 */ /* 0x000fe2000001ff00 */
[----:B--2---:R-:W-:-:S08]  /*0f40*/  DMUL R42, R42, R6 ;  /* 0x000000062a2a7228 */ /* 0x004fd00000000000 */
[----:B------:R-:W-:Y:S02]  /*0f50*/  DMUL R6, R48, R42 ;  /* 0x0000002a30067228 */ /* 0x000fe40000000000 */
[----:B------:R-:W-:-:S06]  /*0f60*/  FSETP.GEU.AND P6, PT, |R43|, 6.5827683646048100446e-37, PT ;  /* 0x036000002b00780b */ /* 0x000fcc0003fce200 */
[----:B------:R-:W-:Y:S02]  /*0f70*/  DFMA R40, R6, -R46, R42 ;  /* 0x8000002e0628722b */ /* 0x000fe4000000002a */
[----:B---3--:R-:W-:Y:S01]  /*0f80*/  @P5 DADD R44, RZ, R30 ;  /* 0x00000000ff2c5229 */ /* 0x008fe2000000001e */
[----:B------:R-:W-:-:S05]  /*0f90*/  IADD3 R30, PT, PT, R16, R28, R21 ;  /* 0x0000001c101e7210 */ /* 0x000fca0007ffe015 */
[----:B------:R-:W-:Y:S02]  /*0fa0*/  DFMA R6, R48, R40, R6 ;  /* 0x000000283006722b */ /* 0x000fe40000000006 */
[----:B----4-:R-:W-:Y:S01]  /*0fb0*/  @P2 DADD R44, R44, -R32 ;  /* 0x000000002c2c2229 */ /* 0x010fe20000000820 */
[----:B------:R-:W-:-:S07]  /*0fc0*/  IMAD R41, R17, R30, RZ ;  /* 0x0000001e11297224 */ /* 0x000fce00078e02ff */
[----:B------:R-:W-:Y:S01]  /*0fd0*/  FFMA R29, RZ, UR4, R7 ;  /* 0x00000004ff1d7c23 */ /* 0x000fe20008000007 */
[----:B-----5:R-:W-:-:S04]  /*0fe0*/  @P1 DADD R44, R44, -R36 ;  /* 0x000000002c2c1229 */ /* 0x020fc80000000824 */
[----:B------:R-:W-:-:S04]  /*0ff0*/  FSETP.GT.AND P3, PT, |R29|, 1.469367938527859385e-39, PT ;  /* 0x001000001d00780b */ /* 0x000fc80003f64200 */
[----:B------:R-:W-:-:S09]  /*1000*/  @P0 DADD R44, R44, R38 ;  /* 0x000000002c2c0229 */ /* 0x000fd20000000026 */
[----:B------:R-:W-:Y:S05]  /*1010*/  @P3 BRA P6, `(.L_x_21) ;  /* 0x00000000001c3947 */ /* 0x000fea0003000000 */
[----:B------:R-:W0:Y:S01]  /*1020*/  LDCU.64 UR4, c[0x0][0x380] ;  /* 0x00007000ff0477ac */ /* 0x000e220008000a00 */
[----:B------:R-:W-:Y:S01]  /*1030*/  IMAD.MOV.U32 R32, RZ, RZ, R42 ;  /* 0x000000ffff207224 */ /* 0x000fe200078e002a */
[----:B------:R-:W-:Y:S01]  /*1040*/  MOV R42, 0x1090 ;  /* 0x00001090002a7802 */ /* 0x000fe20000000f00 */
[----:B------:R-:W-:Y:S02]  /*1050*/  IMAD.MOV.U32 R33, RZ, RZ, R43 ;  /* 0x000000ffff217224 */ /* 0x000fe400078e002b */
[----:B0-----:R-:W-:Y:S02]  /*1060*/  IMAD.U32 R6, RZ, RZ, UR4 ;  /* 0x00000004ff067e24 */ /* 0x001fe4000f8e00ff */
[----:B------:R-:W-:-:S07]  /*1070*/  IMAD.U32 R7, RZ, RZ, UR5 ;  /* 0x00000005ff077e24 */ /* 0x000fce000f8e00ff */
[----:B------:R-:W-:Y:S05]  /*1080*/  CALL.REL.NOINC `($__internal_0_$__cuda_sm20_div_rn_f64_full) ;  /* 0x00000040009c7944 */ /* 0x000fea0003c00000 */
.L_x_21:
[----:B------:R-:W-:Y:S05]  /*1090*/  BSYNC.RECONVERGENT B7 ;  /* 0x0000000000077941 */ /* 0x000fea0003800200 */
.L_x_20:
[----:B------:R-:W0:Y:S01]  /*10a0*/  LDCU UR4, c[0x0][0x3a8] ;  /* 0x00007500ff0477ac */ /* 0x000e220008000800 */
[----:B------:R-:W-:Y:S01]  /*10b0*/  VIADD R29, R26, 0x1 ;  /* 0x000000011a1d7836 */ /* 0x000fe20000000000 */
[C---:B------:R-:W-:Y:S01]  /*10c0*/  R2UR UR5, R51.reuse ;  /* 0x00000000330572ca */ /* 0x040fe200000e0000 */
[----:B------:R-:W-:Y:S01]  /*10d0*/  IMAD.IADD R41, R0, 0x1, R41 ;  /* 0x0000000100297824 */ /* 0x000fe200078e0229 */
[----:B------:R-:W-:Y:S01]  /*10e0*/  R2UR UR6, R50 ;  /* 0x00000000320672ca */ /* 0x000fe200000e0000 */
[----:B------:R-:W-:Y:S01]  /*10f0*/  DMUL R44, R6, R44 ;  /* 0x0000002c062c7228 */ /* 0x000fe20000000000 */
[----:B------:R-:W-:Y:S01]  /*1100*/  R2UR UR7, R51 ;  /* 0x00000000330772ca */ /* 0x000fe200000e0000 */
[----:B------:R-:W-:Y:S01]  /*1110*/  IMAD.WIDE.U32 R40, R41, 0x8, R4 ;  /* 0x0000000829287825 */ /* 0x000fe200078e0004 */
[----:B------:R-:W1:Y:S08]  /*1120*/  LDC.64 R36, c[0x0][0x388] ;  /* 0x0000e200ff247b82 */ /* 0x000e700000000a00 */
[----:B------:R-:W2:Y:S01]  /*1130*/  LDC.64 R32, c[0x0][0x380] ;  /* 0x0000e000ff207b82 */ /* 0x000ea20000000a00 */
[----:B0-----:R-:W-:-:S02]  /*1140*/  ISETP.GE.AND P3, PT, R29, UR4, PT ;  /* 0x000000041d007c0c */ /* 0x001fc4000bf66270 */
[----:B------:R-:W-:Y:S02]  /*1150*/  R2UR UR4, R50 ;  /* 0x00000000320472ca */ /* 0x000fe400000e0000 */
[----:B------:R-:W-:-:S11]  /*1160*/  ISETP.EQ.OR P3, PT, R23, RZ, P3 ;  /* 0x000000ff1700720c */ /* 0x000fd60001f62670 */
[----:B------:R0:W-:Y:S02]  /*1170*/  ST.E.64 desc[UR4][R40.64], R44 ;  /* 0x0000002c28007985 */ /* 0x0001e4000c101b04 */
[----:B------:R-:W3:Y:S02]  /*1180*/  @!P3 LDC.64 R30, c[0x0][0x3c0] ;  /* 0x0000f000ff1ebb82 */ /* 0x000ee40000000a00 */
[----:B------:R-:W2:Y:S01]  /*1190*/  LDG.E.64 R6, desc[UR6][R8.64] ;  /* 0x0000000608067981 */ /* 0x000ea2000c1e1b00 */
[----:B------:R-:W-:Y:S02]  /*11a0*/  @!P3 LOP3.LUT R29, RZ, R26, RZ, 0x33, !PT ;  /* 0x0000001aff1db212 */ /* 0x000fe400078e33ff */
[----:B------:R-:W-:Y:S02]  /*11b0*/  @!P3 R2UR UR4, R50 ;  /* 0x000000003204b2ca */ /* 0x000fe400000e0000 */
[----:B------:R-:W-:Y:S02]  /*11c0*/  @!P3 IADD3 R28, PT, PT, R29, R28, R16 ;  /* 0x0000001c1d1cb210 */ /* 0x000fe40007ffe010 */
[----:B------:R-:W-:-:S02]  /*11d0*/  @!P3 R2UR UR5, R51 ;  /* 0x000000003305b2ca */ /* 0x000fc400000e0000 */
[----:B------:R-:W-:Y:S02]  /*11e0*/  @!P3 IADD3 R29, P6, PT, R28, R23, RZ ;  /* 0x000000171c1db210 */ /* 0x000fe40007fde0ff */
[----:B------:R-:W-:Y:S02]  /*11f0*/  @P4 R2UR UR6, R50 ;  /* 0x00000000320642ca */ /* 0x000fe400000e0000 */
[----:B------:R-:W-:Y:S02]  /*1200*/  @!P3 LEA.HI.X.SX32 R28, R28, R27, 0x1, P6 ;  /* 0x0000001b1c1cb211 */ /* 0x000fe400030f0eff */
[----:B------:R-:W-:Y:S02]  /*1210*/  @P4 R2UR UR7, R51 ;  /* 0x00000000330742ca */ /* 0x000fe400000e0000 */
[----:B---3--:R-:W-:-:S04]  /*1220*/  @!P3 LEA R30, P6, R29, R30, 0x3 ;  /* 0x0000001e1d1eb211 */ /* 0x008fc800078c18ff */
[----:B------:R-:W-:-:S07]  /*1230*/  @!P3 LEA.HI.X R31, R29, R31, R28, 0x3, P6 ;  /* 0x0000001f1d1fb211 */ /* 0x000fce00030f1c1c */
[----:B------:R-:W3:Y:S04]  /*1240*/  @P4 LDG.E.64 R34, desc[UR6][R34.64+-0x8] ;  /* 0xfffff80622224981 */ /* 0x000ee8000c1e1b00 */
[----:B------:R-:W4:Y:S01]  /*1250*/  @!P3 LDG.E.64 R30, desc[UR4][R30.64+-0x8] ;  /* 0xfffff8041e1eb981 */ /* 0x000f22000c1e1b00 */
[----:B------:R-:W5:Y:S01]  /*1260*/  LDCU UR4, c[0x0][0x38c] ;  /* 0x00007180ff0477ac */ /* 0x000f620008000800 */
[----:B------:R-:W-:Y:S01]  /*1270*/  IMAD.MOV.U32 R28, RZ, RZ, 0x1 ;  /* 0x00000001ff1c7424 */ /* 0x000fe200078e00ff */
[----:B-----5:R-:W1:Y:S05]  /*1280*/  MUFU.RCP64H R29, UR4 ;  /* 0x00000004001d7d08 */ /* 0x020e6a0008001800 */
[----:B-1----:R-:W-:-:S08]  /*1290*/  DFMA R38, R28, -R36, 1 ;  /* 0x3ff000001c26742b */ /* 0x002fd00000000824 */
[----:B------:R-:W-:-:S08]  /*12a0*/  DFMA R38, R38, R38, R38 ;  /* 0x000000262626722b */ /* 0x000fd00000000026 */
[----:B------:R-:W-:-:S08]  /*12b0*/  DFMA R38, R28, R38, R28 ;  /* 0x000000261c26722b */ /* 0x000fd0000000001c */
[----:B------:R-:W-:-:S08]  /*12c0*/  DFMA R28, R38, -R36, 1 ;  /* 0x3ff00000261c742b */ /* 0x000fd00000000824 */
[----:B------:R-:W-:Y:S01]  /*12d0*/  DFMA R38, R38, R28, R38 ;  /* 0x0000001c2626722b */ /* 0x000fe20000000026 */
[----:B------:R-:W-:Y:S01]  /*12e0*/  BSSY.RECONVERGENT B7, `(.L_x_22) ;  /* 0x0000011000077945 */ /* 0x000fe20003800200 */
[----:B--2---:R-:W-:-:S08]  /*12f0*/  DMUL R32, R6, R32 ;  /* 0x0000002006207228 */ /* 0x004fd00000000000 */
[----:B------:R-:W-:-:S08]  /*1300*/  DMUL R6, R38, R32 ;  /* 0x0000002026067228 */ /* 0x000fd00000000000 */
[----:B------:R-:W-:-:S08]  /*1310*/  DFMA R28, R6, -R36, R32 ;  /* 0x80000024061c722b */ /* 0x000fd00000000020 */
[----:B------:R-:W-:Y:S01]  /*1320*/  DFMA R6, R38, R28, R6 ;  /* 0x0000001c2606722b */ /* 0x000fe20000000006 */
[----:B------:R-:W-:Y:S02]  /*1330*/  CS2R R28, SRZ ;  /* 0x00000000001c7805 */ /* 0x000fe4000001ff00 */
[----:B------:R-:W-:-:S07]  /*1340*/  FSETP.GEU.AND P6, PT, |R33|, 6.5827683646048100446e-37, PT ;  /* 0x036000002100780b */ /* 0x000fce0003fce200 */
[----:B------:R-:W-:Y:S01]  /*1350*/  FFMA R27, RZ, UR4, R7 ;  /* 0x00000004ff1b7c23 */ /* 0x000fe20008000007 */
[----:B----4-:R-:W-:-:S04]  /*1360*/  @!P3 DADD R28, RZ, -R30 ;  /* 0x00000000ff1cb229 */ /* 0x010fc8000000081e */
[----:B------:R-:W-:-:S04]  /*1370*/  FSETP.GT.AND P3, PT, |R27|, 1.469367938527859385e-39, PT ;  /* 0x001000001b00780b */ /* 0x000fc80003f64200 */
[----:B---3--:R-:W-:-:S09]  /*1380*/  @P4 DADD R28, R28, R34 ;  /* 0x000000001c1c4229 */ /* 0x008fd20000000022 */
[----:B0-----:R-:W-:Y:S05]  /*1390*/  @P3 BRA P6, `(.L_x_23) ;  /* 0x0000000000143947 */ /* 0x001fea0003000000 */
[----:B------:R-:W0:Y:S01]  /*13a0*/  LDCU.64 UR4, c[0x0][0x388] ;  /* 0x00007100ff0477ac */ /* 0x000e220008000a00 */
[----:B------:R-:W-:Y:S01]  /*13b0*/  MOV R42, 0x13f0 ;  /* 0x000013f0002a7802 */ /* 0x000fe20000000f00 */
[----:B0-----:R-:W-:Y:S02]  /*13c0*/  IMAD.U32 R6, RZ, RZ, UR4 ;  /* 0x00000004ff067e24 */ /* 0x001fe4000f8e00ff */
[----:B------:R-:W-:-:S07]  /*13d0*/  IMAD.U32 R7, RZ, RZ, UR5 ;  /* 0x00000005ff077e24 */ /* 0x000fce000f8e00ff */
[----:B------:R-:W-:Y:S05]  /*13e0*/  CALL.REL.NOINC `($__internal_0_$__cuda_sm20_div_rn_f64_full) ;  /* 0x0000003c00c47944 */ /* 0x000fea0003c00000 */
.L_x_23:
[----:B------:R-:W-:Y:S05]  /*13f0*/  BSYNC.RECONVERGENT B7 ;  /* 0x0000000000077941 */ /* 0x000fea0003800200 */
.L_x_22:
[----:B------:R-:W-:Y:S01]  /*1400*/  DFMA R6, R6, R28, R44 ;  /* 0x0000001c0606722b */ /* 0x000fe2000000002c */
[----:B------:R-:W-:Y:S01]  /*1410*/  VIADD R26, R26, 0x2 ;  /* 0x000000021a1a7836 */ /* 0x000fe20000000000 */
[----:B------:R-:W-:Y:S02]  /*1420*/  R2UR UR4, R50 ;  /* 0x00000000320472ca */ /* 0x000fe400000e0000 */
[----:B------:R-:W-:Y:S02]  /*1430*/  R2UR UR5, R51 ;  /* 0x00000000330572ca */ /* 0x000fe400000e0000 */
[----:B------:R-:W-:Y:S02]  /*1440*/  ISETP.NE.AND P3, PT, R26, R25, PT ;  /* 0x000000191a00720c */ /* 0x000fe40003f65270 */
[----:B------:R-:W-:-:S08]  /*1450*/  DMUL R6, R6, R2 ;  /* 0x0000000206067228 */ /* 0x000fd00000000000 */
[----:B------:R-:W-:-:S07]  /*1460*/  DMUL R6, R6, R2 ;  /* 0x0000000206067228 */ /* 0x000fce0000000000 */
[----:B------:R0:W-:Y:S01]  /*1470*/  ST.E.64 desc[UR4][R40.64], R6 ;  /* 0x0000000628007985 */ /* 0x0001e2000c101b04 */
[----:B------:R-:W-:Y:S05]  /*1480*/  @P3 BRA `(.L_x_24) ;  /* 0xfffffff0004c3947 */ /* 0x000fea000383ffff */
[----:B------:R-:W-:Y:S05]  /*1490*/  BSYNC.RECONVERGENT B6 ;  /* 0x0000000000067941 */ /* 0x000fea0003800200 */
.L_x_15:
[----:B0-----:R-:W-:-:S07]  /*14a0*/  IMAD.MOV.U32 R41, RZ, RZ, R25 ;  /* 0x000000ffff297224 */ /* 0x001fce00078e0019 */
.L_x_14:
[----:B------:R-:W-:-:S13]  /*14b0*/  ISETP.NE.AND P3, PT, R22, RZ, PT ;  /* 0x000000ff1600720c */ /* 0x000fda0003f65270 */
[----:B------:R-:W-:Y:S05]  /*14c0*/  @P3 BRA `(.L_x_25) ;  /* 0x0000003400843947 */ /* 0x000fea0003800000 */
[----:B------:R-:W0:Y:S01]  /*14d0*/  LDC.64 R26, c[0x0][0x3b8] ;  /* 0x0000ee00ff1a7b82 */ /* 0x000e220000000a00 */
        /* <DEDUP_REMOVED lines=14> */
[----:B------:R0:W4:Y:S01]  /*15c0*/  @P5 LDG.E.64 R6, desc[UR4][R12.64] ;  /* 0x000000040c065981 */ /* 0x000122000c1e1b00 */
[C---:B------:R-:W-:Y:S02]  /*15d0*/  @P1 R2UR UR4, R50.reuse ;  /* 0x00000000320412ca */ /* 0x040fe400000e0000 */
[C---:B------:R-:W-:Y:S02]  /*15e0*/  @P1 R2UR UR5, R51.reuse ;  /* 0x00000000330512ca */ /* 0x040fe400000e0000 */
[----:B------:R-:W-:Y:S02]  /*15f0*/  @P0 R2UR UR6, R50 ;  /* 0x00000000320602ca */ /* 0x000fe400000e0000 */
[----:B------:R-:W-:-:S09]  /*1600*/  @P0 R2UR UR7, R51 ;  /* 0x00000000330702ca */ /* 0x000fd200000e0000 */
[----:B------:R-:W5:Y:S01]  /*1610*/  @P1 LDG.E.64 R10, desc[UR4][R10.64] ;  /* 0x000000040a0a1981 */ /* 0x000f62000c1e1b00 */
[----:B------:R-:W1:Y:S03]  /*1620*/  LDCU UR4, c[0x0][0x384] ;  /* 0x00007080ff0477ac */ /* 0x000e660008000800 */
[----:B------:R-:W5:Y:S01]  /*1630*/  @P0 LDG.E.64 R14, desc[UR6][R14.64+-0x8] ;  /* 0xfffff8060e0e0981 */ /* 0x000f62000c1e1b00 */
[----:B-1----:R-:W1:Y:S02]  /*1640*/  MUFU.RCP64H R29, UR4 ;  /* 0x00000004001d7d08 */ /* 0x002e640008001800 */
[----:B-1----:R-:W-:-:S08]  /*1650*/  DFMA R34, R28, -R30, 1 ;  /* 0x3ff000001c22742b */ /* 0x002fd0000000081e */
[----:B------:R-:W-:-:S08]  /*1660*/  DFMA R34, R34, R34, R34 ;  /* 0x000000222222722b */ /* 0x000fd00000000022 */
[----:B------:R-:W-:-:S08]  /*1670*/  DFMA R34, R28, R34, R28 ;  /* 0x000000221c22722b */ /* 0x000fd0000000001c */
[----:B0-----:R-:W-:-:S08]  /*1680*/  DFMA R12, R34, -R30, 1 ;  /* 0x3ff00000220c742b */ /* 0x001fd0000000081e */
        /* <DEDUP_REMOVED lines=10> */
[----:B-----5:R-:W-:Y:S01]  /*1730*/  @P1 DADD R12, R12, -R10 ;  /* 0x000000000c0c1229 */ /* 0x020fe2000000080a */
[----:B------:R-:W-:-:S05]  /*1740*/  FFMA R10, RZ, UR4, R7 ;  /* 0x00000004ff0a7c23 */ /* 0x000fca0008000007 */
[----:B------:R-:W-:Y:S02]  /*1750*/  FSETP.GT.AND P1, PT, |R10|, 1.469367938527859385e-39, PT ;  /* 0x001000000a00780b */ /* 0x000fe40003f24200 */
[----:B------:R-:W-:-:S11]  /*1760*/  @P0 DADD R12, R12, R14 ;  /* 0x000000000c0c0229 */ /* 0x000fd6000000000e */
[----:B------:R-:W-:Y:S05]  /*1770*/  @P1 BRA P2, `(.L_x_27) ;  /* 0x0000000000141947 */ /* 0x000fea0001000000 */
[----:B------:R-:W0:Y:S01]  /*1780*/  LDCU.64 UR4, c[0x0][0x380] ;  /* 0x00007000ff0477ac */ /* 0x000e220008000a00 */
[----:B------:R-:W-:Y:S01]  /*1790*/  MOV R42, 0x17d0 ;  /* 0x000017d0002a7802 */ /* 0x000fe20000000f00 */
[----:B0-----:R-:W-:Y:S02]  /*17a0*/  IMAD.U32 R6, RZ, RZ, UR4 ;  /* 0x00000004ff067e24 */ /* 0x001fe4000f8e00ff */
[----:B------:R-:W-:-:S07]  /*17b0*/  IMAD.U32 R7, RZ, RZ, UR5 ;  /* 0x00000005ff077e24 */ /* 0x000fce000f8e00ff */
[----:B------:R-:W-:Y:S05]  /*17c0*/  CALL.REL.NOINC `($__internal_0_$__cuda_sm20_div_rn_f64_full) ;  /* 0x0000003800cc7944 */ /* 0x000fea0003c00000 */
.L_x_27:
[----:B------:R-:W-:Y:S05]  /*17d0*/  BSYNC.RECONVERGENT B6 ;  /* 0x0000000000067941 */ /* 0x000fea0003800200 */
.L_x_26:
[----:B------:R-:W0:Y:S01]  /*17e0*/  LDCU UR4, c[0x0][0x3a8] ;  /* 0x00007500ff0477ac */ /* 0x000e220008000800 */
[----:B------:R-:W-:Y:S01]  /*17f0*/  IMAD.IADD R10, R40, 0x1, R21 ;  /* 0x00000001280a7824 */ /* 0x000fe200078e0215 */
[C---:B------:R-:W-:Y:S01]  /*1800*/  R2UR UR6, R50.reuse ;  /* 0x00000000320672ca */ /* 0x040fe200000e0000 */
[----:B------:R-:W-:Y:S01]  /*1810*/  DMUL R12, R6, R12 ;  /* 0x0000000c060c7228 */ /* 0x000fe20000000000 */
[----:B------:R-:W-:Y:S01]  /*1820*/  R2UR UR7, R51 ;  /* 0x00000000330772ca */ /* 0x000fe200000e0000 */
[----:B------:R-:W-:Y:S01]  /*1830*/  IMAD R11, R17, R10, R0 ;  /* 0x0000000a110b7224 */ /* 0x000fe200078e0200 */
[----:B------:R-:W-:Y:S01]  /*1840*/  R2UR UR8, R50 ;  /* 0x00000000320872ca */ /* 0x000fe200000e0000 */
[----:B------:R-:W1:Y:S01]  /*1850*/  LDC.64 R32, c[0x0][0x380] ;  /* 0x0000e000ff207b82 */ /* 0x000e620000000a00 */
[----:B------:R-:W-:Y:S01]  /*1860*/  R2UR UR9, R51 ;  /* 0x00000000330972ca */ /* 0x000fe200000e0000 */
[----:B------:R-:W-:-:S08]  /*1870*/  IMAD.WIDE.U32 R10, R11, 0x8, R4 ;  /* 0x000000080b0a7825 */ /* 0x000fd000078e0004 */
[----:B------:R2:W-:Y:S01]  /*1880*/  ST.E.64 desc[UR6][R10.64], R12 ;  /* 0x0000000c0a007985 */ /* 0x0005e2000c101b06 */
[----:B0-----:R-:W-:-:S03]  /*1890*/  ISETP.GE.AND P0, PT, R41, UR4, PT ;  /* 0x0000000429007c0c */ /* 0x001fc6000bf06270 */
[----:B------:R-:W1:Y:S01]  /*18a0*/  LDG.E.64 R8, desc[UR8][R8.64] ;  /* 0x0000000808087981 */ /* 0x000e62000c1e1b00 */
[C---:B------:R-:W-:Y:S02]  /*18b0*/  ISETP.EQ.OR P1, PT, R23.reuse, RZ, P0 ;  /* 0x000000ff1700720c */ /* 0x040fe40000722670 */
[----:B------:R-:W-:-:S04]  /*18c0*/  ISETP.NE.AND P0, PT, R23, RZ, PT ;  /* 0x000000ff1700720c */ /* 0x000fc80003f05270 */
[----:B------:R-:W-:-:S07]  /*18d0*/  ISETP.EQ.OR P0, PT, R41, RZ, !P0 ;  /* 0x000000ff2900720c */ /* 0x000fce0004702670 */
[----:B------:R-:W0:Y:S01]  /*18e0*/  @!P1 LDC.64 R28, c[0x0][0x3c0] ;  /* 0x0000f000ff1c9b82 */ /* 0x000e220000000a00 */
[----:B------:R-:W-:Y:S01]  /*18f0*/  @!P1 IMAD R6, R41, UR4, RZ ;  /* 0x0000000429069c24 */ /* 0x000fe2000f8e02ff */
[----:B------:R-:W-:Y:S02]  /*1900*/  @!P1 SHF.R.S32.HI R19, RZ, 0x1f, R23 ;  /* 0x0000001fff139819 */ /* 0x000fe40000011417 */
[----:B------:R-:W-:Y:S02]  /*1910*/  @!P1 R2UR UR6, R50 ;  /* 0x00000000320692ca */ /* 0x000fe400000e0000 */
[C---:B------:R-:W-:Y:S02]  /*1920*/  @!P1 IADD3 R15, P2, PT, R6.reuse, R23, RZ ;  /* 0x00000017060f9210 */ /* 0x040fe40007f5e0ff */
[----:B------:R-:W3:Y:S01]  /*1930*/  @!P0 LDC.64 R30, c[0x0][0x3c0] ;  /* 0x0000f000ff1e8b82 */ /* 0x000ee20000000a00 */
[----:B------:R-:W-:Y:S02]  /*1940*/  @!P1 R2UR UR7, R51 ;  /* 0x00000000330792ca */ /* 0x000fe400000e0000 */
[----:B------:R-:W-:Y:S01]  /*1950*/  @!P1 LEA.HI.X.SX32 R26, R6, R19, 0x1, P2 ;  /* 0x00000013061a9211 */ /* 0x000fe200010f0eff */
[----:B------:R-:W-:Y:S01]  /*1960*/  @!P0 VIADD R7, R41, 0xffffffff ;  /* 0xffffffff29078836 */ /* 0x000fe20000000000 */
[----:B0-----:R-:W-:-:S04]  /*1970*/  @!P1 LEA R14, P2, R15, R28, 0x3 ;  /* 0x0000001c0f0e9211 */ /* 0x001fc800078418ff */
[----:B------:R-:W-:Y:S01]  /*1980*/  @!P1 LEA.HI.X R15, R15, R29, R26, 0x3, P2 ;  /* 0x0000001d0f0f9211 */ /* 0x000fe200010f1c1a */
[----:B------:R-:W-:Y:S01]  /*1990*/  @!P0 IMAD R18, R7, UR4, RZ ;  /* 0x0000000407128c24 */ /* 0x000fe2000f8e02ff */
[----:B------:R-:W-:Y:S01]  /*19a0*/  @!P0 SHF.R.S32.HI R7, RZ, 0x1f, R23 ;  /* 0x0000001fff078819 */ /* 0x000fe20000011417 */
[----:B------:R-:W0:Y:S03]  /*19b0*/  LDC.64 R26, c[0x0][0x388] ;  /* 0x0000e200ff1a7b82 */ /* 0x000e260000000a00 */
[----:B------:R-:W4:Y:S01]  /*19c0*/  @!P1 LDG.E.64 R14, desc[UR6][R14.64+-0x8] ;  /* 0xfffff8060e0e9981 */ /* 0x000f22000c1e1b00 */
[----:B------:R-:W-:Y:S02]  /*19d0*/  @!P0 IADD3 R6, P3, PT, R18, R23, RZ ;  /* 0x0000001712068210 */ /* 0x000fe40007f7e0ff */
[----:B------:R-:W-:Y:S02]  /*19e0*/  @!P0 R2UR UR4, R50 ;  /* 0x00000000320482ca */ /* 0x000fe400000e0000 */
[----:B------:R-:W-:-:S02]  /*19f0*/  @!P0 R2UR UR5, R51 ;  /* 0x00000000330582ca */ /* 0x000fc400000e0000 */
[----:B------:R-:W-:Y:S02]  /*1a00*/  @!P0 LEA.HI.X.SX32 R7, R18, R7, 0x1, P3 ;  /* 0x0000000712078211 */ /* 0x000fe400018f0eff */
[----:B---3--:R-:W-:-:S04]  /*1a10*/  @!P0 LEA R18, P2, R6, R30, 0x3 ;  /* 0x0000001e06128211 */ /* 0x008fc800078418ff */
[----:B------:R-:W-:-:S06]  /*1a20*/  @!P0 LEA.HI.X R19, R6, R31, R7, 0x3, P2 ;  /* 0x0000001f06138211 */ /* 0x000fcc00010f1c07 */
[----:B------:R-:W3:Y:S01]  /*1a30*/  @!P0 LDG.E.64 R18, desc[UR4][R18.64+-0x8] ;  /* 0xfffff80412128981 */ /* 0x000ee2000c1e1b00 */
[----:B------:R-:W5:Y:S01]  /*1a40*/  LDCU UR4, c[0x0][0x38c] ;  /* 0x00007180ff0477ac */ /* 0x000f620008000800 */
[----:B------:R-:W-:Y:S01]  /*1a50*/  IMAD.MOV.U32 R6, RZ, RZ, 0x1 ;  /* 0x00000001ff067424 */ /* 0x000fe200078e00ff */
[----:B-----5:R-:W0:Y:S05]  /*1a60*/  MUFU.RCP64H R7, UR4 ;  /* 0x0000000400077d08 */ /* 0x020e2a0008001800 */
[----:B0-----:R-:W-:-:S08]  /*1a70*/  DFMA R28, R6, -R26, 1 ;  /* 0x3ff00000061c742b */ /* 0x001fd0000000081a */
[----:B------:R-:W-:-:S08]  /*1a80*/  DFMA R28, R28, R28, R28 ;  /* 0x0000001c1c1c722b */ /* 0x000fd0000000001c */
[----:B------:R-:W-:-:S08]  /*1a90*/  DFMA R28, R6, R28, R6 ;  /* 0x0000001c061c722b */ /* 0x000fd00000000006 */
[----:B------:R-:W-:-:S08]  /*1aa0*/  DFMA R6, R28, -R26, 1 ;  /* 0x3ff000001c06742b */ /* 0x000fd0000000081a */
[----:B------:R-:W-:Y:S01]  /*1ab0*/  DFMA R28, R28, R6, R28 ;  /* 0x000000061c1c722b */ /* 0x000fe2000000001c */
[----:B------:R-:W-:Y:S01]  /*1ac0*/  BSSY.RECONVERGENT B6, `(.L_x_28) ;  /* 0x0000011000067945 */ /* 0x000fe20003800200 */
[----:B-1----:R-:W-:-:S08]  /*1ad0*/  DMUL R32, R8, R32 ;  /* 0x0000002008207228 */ /* 0x002fd00000000000 */
[----:B------:R-:W-:-:S08]  /*1ae0*/  DMUL R6, R28, R32 ;  /* 0x000000201c067228 */ /* 0x000fd00000000000 */
[----:B------:R-:W-:-:S08]  /*1af0*/  DFMA R8, R6, -R26, R32 ;  /* 0x8000001a0608722b */ /* 0x000fd00000000020 */
[----:B------:R-:W-:Y:S01]  /*1b00*/  DFMA R6, R28, R8, R6 ;  /* 0x000000081c06722b */ /* 0x000fe20000000006 */
[----:B------:R-:W-:Y:S02]  /*1b10*/  CS2R R8, SRZ ;  /* 0x0000000000087805 */ /* 0x000fe4000001ff00 */
[----:B------:R-:W-:Y:S01]  /*1b20*/  FSETP.GEU.AND P2, PT, |R33|, 6.5827683646048100446e-37, PT ;  /* 0x036000002100780b */ /* 0x000fe20003f4e200 */
[----:B----4-:R-:W-:-:S06]  /*1b30*/  @!P1 DADD R8, RZ, -R14 ;  /* 0x00000000ff089229 */ /* 0x010fcc000000080e */
[----:B------:R-:W-:-:S05]  /*1b40*/  FFMA R14, RZ, UR4, R7 ;  /* 0x00000004ff0e7c23 */ /* 0x000fca0008000007 */
[----:B------:R-:W-:Y:S01]  /*1b50*/  FSETP.GT.AND P1, PT, |R14|, 1.469367938527859385e-39, PT ;  /* 0x001000000e00780b */ /* 0x000fe20003f24200 */
[----:B---3--:R-:W-:-:S12]  /*1b60*/  @!P0 DADD R8, R8, R18 ;  /* 0x0000000008088229 */ /* 0x008fd80000000012 */
[----:B--2---:R-:W-:Y:S05]  /*1b70*/  @P1 BRA P2, `(.L_x_29) ;  /* 0x0000000000141947 */ /* 0x004fea0001000000 */
[----:B------:R-:W0:Y:S01]  /*1b80*/  LDCU.64 UR4, c[0x0][0x388] ;  /* 0x00007100ff0477ac */ /* 0x000e220008000a00 */
[----:B------:R-:W-:Y:S01]  /*1b90*/  MOV R42, 0x1bd0 ;  /* 0x00001bd0002a7802 */ /* 0x000fe20000000f00 */
[----:B0-----:R-:W-:Y:S02]  /*1ba0*/  IMAD.U32 R6, RZ, RZ, UR4 ;  /* 0x00000004ff067e24 */ /* 0x001fe4000f8e00ff */
[----:B------:R-:W-:-:S07]  /*1bb0*/  IMAD.U32 R7, RZ, RZ, UR5 ;  /* 0x00000005ff077e24 */ /* 0x000fce000f8e00ff */
[----:B------:R-:W-:Y:S05]  /*1bc0*/  CALL.REL.NOINC `($__internal_0_$__cuda_sm20_div_rn_f64_full) ;  /* 0x0000003400cc7944 */ /* 0x000fea0003c00000 */
.L_x_29:
[----:B------:R-:W-:Y:S05]  /*1bd0*/  BSYNC.RECONVERGENT B6 ;  /* 0x0000000000067941 */ /* 0x000fea0003800200 */
.L_x_28:
[----:B------:R-:W-:Y:S01]  /*1be0*/  DFMA R6, R6, R8, R12 ;  /* 0x000000080606722b */ /* 0x000fe2000000000c */
[----:B------:R-:W-:Y:S02]  /*1bf0*/  R2UR UR4, R50 ;  /* 0x00000000320472ca */ /* 0x000fe400000e0000 */
[----:B------:R-:W-:-:S05]  /*1c00*/  R2UR UR5, R51 ;  /* 0x00000000330572ca */ /* 0x000fca00000e0000 */
[----:B------:R-:W-:-:S08]  /*1c10*/  DMUL R6, R6, R2 ;  /* 0x0000000206067228 */ /* 0x000fd00000000000 */
[----:B------:R-:W-:-:S07]  /*1c20*/  DMUL R6, R6, R2 ;  /* 0x0000000206067228 */ /* 0x000fce0000000000 */
[----:B------:R4:W-:Y:S01]  /*1c30*/  ST.E.64 desc[UR4][R10.64], R6 ;  /* 0x000000060a007985 */ /* 0x0009e2000c101b04 */
[----:B------:R-:W-:Y:S05]  /*1c40*/  BRA `(.L_x_25) ;  /* 0x0000002c00a47947 */ /* 0x000fea0003800000 */
.L_x_13:
[----:B------:R-:W-:-:S13]  /*1c50*/  ISETP.NE.AND P3, PT, R23, RZ, PT ;  /* 0x000000ff1700720c */ /* 0x000fda0003f65270 */
[----:B------:R-:W-:Y:S05]  /*1c60*/  @P3 BRA `(.L_x_30) ;  /* 0x0000001400443947 */ /* 0x000fea0003800000 */
[----:B------:R-:W-:Y:S01]  /*1c70*/  ISETP.NE.AND P3, PT, R26, RZ, PT ;  /* 0x000000ff1a00720c */ /* 0x000fe20003f65270 */
[----:B------:R-:W-:-:S12]  /*1c80*/  IMAD.MOV.U32 R41, RZ, RZ, RZ ;  /* 0x000000ffff297224 */ /* 0x000fd800078e00ff */
[----:B------:R-:W-:Y:S05]  /*1c90*/  @!P3 BRA `(.L_x_31) ;  /* 0x0000000c0088b947 */ /* 0x000fea0003800000 */
[----:B------:R-:W-:Y:S01]  /*1ca0*/  BSSY.RECONVERGENT B6, `(.L_x_32) ;  /* 0x00000e0000067945 */ /* 0x000fe20003800200 */
[----:B------:R-:W-:-:S07]  /*1cb0*/  IMAD.MOV.U32 R26, RZ, RZ, RZ ;  /* 0x000000ffff1a7224 */ /* 0x000fce00078e00ff */
.L_x_41:
[----:B0-----:R-:W0:Y:S01]  /*1cc0*/  LDC.64 R36, c[0x0][0x3b8] ;  /* 0x0000ee00ff247b82 */ /* 0x001e220000000a00 */
[----:B-1----:R-:W-:Y:S01]  /*1cd0*/  R2UR UR4, R50 ;  /* 0x00000000320472ca */ /* 0x002fe200000e0000 */
[----:B------:R-:W-:Y:S01]  /*1ce0*/  IMAD R28, R16, R26, RZ ;  /* 0x0000001a101c7224 */ /* 0x000fe200078e02ff */
[C---:B------:R-:W-:Y:S02]  /*1cf0*/  R2UR UR5, R51.reuse ;  /* 0x00000000330572ca */ /* 0x040fe400000e0000 */
        /* <DEDUP_REMOVED lines=35> */
[----:B-----5:R-:W-:Y:S01]  /*1f30*/  @P1 DADD R40, R40, -R32 ;  /* 0x0000000028281229 */ /* 0x020fe20000000820 */
[----:B------:R-:W-:-:S07]  /*1f40*/  IMAD.IADD R27, R28, 0x1, R21 ;  /* 0x000000011c1b7824 */ /* 0x000fce00078e0215 */
        /* <DEDUP_REMOVED lines=9> */
.L_x_34:
[----:B------:R-:W-:Y:S05]  /*1fe0*/  BSYNC.RECONVERGENT B7 ;  /* 0x0000000000077941 */ /* 0x000fea0003800200 */
.L_x_33:
[C---:B------:R-:W-:Y:S01]  /*1ff0*/  R2UR UR6, R50.reuse ;  /* 0x00000000320672ca */ /* 0x040fe200000e0000 */
[----:B------:R-:W-:Y:S01]  /*2000*/  IMAD R35, R17, R27, R0 ;  /* 0x0000001b11237224 */ /* 0x000fe200078e0200 */
[C---:B------:R-:W-:Y:S01]  /*2010*/  R2UR UR7, R51.reuse ;  /* 0x00000000330772ca */ /* 0x040fe200000e0000 */
[----:B------:R-:W0:Y:S01]  /*2020*/  LDCU UR4, c[0x0][0x3a8] ;  /* 0x00007500ff0477ac */ /* 0x000e220008000800 */
[----:B------:R-:W-:Y:S01]  /*2030*/  R2UR UR8, R50 ;  /* 0x00000000320872ca */ /* 0x000fe200000e0000 */
[----:B------:R-:W-:Y:S01]  /*2040*/  DMUL R40, R6, R40 ;  /* 0x0000002806287228 */ /* 0x000fe20000000000 */
[----:B------:R-:W-:Y:S01]  /*2050*/  R2UR UR9, R51 ;  /* 0x00000000330972ca */ /* 0x000fe200000e0000 */
[----:B------:R-:W-:Y:S01]  /*2060*/  IMAD.WIDE.U32 R34, R35, 0x8, R4 ;  /* 0x0000000823227825 */ /* 0x000fe200078e0004 */
[C---:B------:R-:W-:Y:S02]  /*2070*/  ISETP.NE.AND P3, PT, R26.reuse, RZ, PT ;  /* 0x000000ff1a00720c */ /* 0x040fe40003f65270 */
[----:B------:R-:W-:Y:S01]  /*2080*/  CS2R R44, SRZ ;  /* 0x00000000002c7805 */ /* 0x000fe2000001ff00 */
[----:B------:R-:W1:Y:S04]  /*2090*/  LDC.64 R42, c[0x0][0x388] ;  /* 0x0000e200ff2a7b82 */ /* 0x000e680000000a00 */
[----:B------:R2:W-:Y:S04]  /*20a0*/  ST.E.64 desc[UR6][R34.64], R40 ;  /* 0x0000002822007985 */ /* 0x0005e8000c101b06 */
[----:B------:R-:W3:Y:S01]  /*20b0*/  LDG.E.64 R32, desc[UR8][R8.64] ;  /* 0x0000000808207981 */ /* 0x000ee2000c1e1b00 */
[----:B0-----:R-:W-:Y:S01]  /*20c0*/  ISETP.GE.AND P4, PT, R26, UR4, PT ;  /* 0x000000041a007c0c */ /* 0x001fe2000bf86270 */
[----:B------:R-:W0:-:S12]  /*20d0*/  @P3 LDC.64 R30, c[0x0][0x3c0] ;  /* 0x0000f000ff1e3b82 */ /* 0x000e180000000a00 */
[----:B------:R-:W4:Y:S01]  /*20e0*/  @!P4 LDC.64 R6, c[0x0][0x3c0] ;  /* 0x0000f000ff06cb82 */ /* 0x000f220000000a00 */
[----:B------:R-:W-:Y:S01]  /*20f0*/  @P3 VIADD R36, R26, 0xffffffff ;  /* 0xffffffff1a243836 */ /* 0x000fe20000000000 */
[C---:B------:R-:W-:Y:S02]  /*2100*/  @!P4 R2UR UR6, R50.reuse ;  /* 0x000000003206c2ca */ /* 0x040fe400000e0000 */
[C---:B------:R-:W-:Y:S02]  /*2110*/  @!P4 R2UR UR7, R51.reuse ;  /* 0x000000003307c2ca */ /* 0x040fe400000e0000 */
[----:B------:R-:W-:Y:S02]  /*2120*/  @P3 R2UR UR8, R50 ;  /* 0x00000000320832ca */ /* 0x000fe400000e0000 */
[----:B------:R-:W-:Y:S01]  /*2130*/  @P3 R2UR UR9, R51 ;  /* 0x00000000330932ca */ /* 0x000fe200000e0000 */
[----:B------:R-:W-:Y:S02]  /*2140*/  @P3 IMAD R37, R36, UR4, RZ ;  /* 0x0000000424253c24 */ /* 0x000fe4000f8e02ff */
[----:B------:R-:W-:Y:S01]  /*2150*/  @!P4 IMAD R29, R26, UR4, RZ ;  /* 0x000000041a1dcc24 */ /* 0x000fe2000f8e02ff */
[----:B------:R-:W5:Y:S01]  /*2160*/  LDCU UR4, c[0x0][0x38c] ;  /* 0x00007180ff0477ac */ /* 0x000f620008000800 */
[----:B0-----:R-:W-:-:S02]  /*2170*/  @P3 IMAD.WIDE R30, R37, 0x8, R30 ;  /* 0x00000008251e3825 */ /* 0x001fc400078e021e */
[----:B------:R-:W3:Y:S06]  /*2180*/  LDC.64 R36, c[0x0][0x380] ;  /* 0x0000e000ff247b82 */ /* 0x000eec0000000a00 */
[----:B------:R-:W2:Y:S01]  /*2190*/  @P3 LDG.E.64 R30, desc[UR8][R30.64] ;  /* 0x000000081e1e3981 */ /* 0x000ea2000c1e1b00 */
[----:B----4-:R-:W-:-:S05]  /*21a0*/  @!P4 IMAD.WIDE.U32 R6, R29, 0x8, R6 ;  /* 0x000000081d06c825 */ /* 0x010fca00078e0006 */
[----:B------:R0:W2:Y:S01]  /*21b0*/  @!P4 LDG.E.64 R44, desc[UR6][R6.64] ;  /* 0x00000006062cc981 */ /* 0x0000a2000c1e1b00 */
[----:B-----5:R-:W1:Y:S01]  /*21c0*/  MUFU.RCP64H R39, UR4 ;  /* 0x0000000400277d08 */ /* 0x020e620008001800 */
[----:B------:R-:W-:-:S06]  /*21d0*/  IMAD.MOV.U32 R38, RZ, RZ, 0x1 ;  /* 0x00000001ff267424 */ /* 0x000fcc00078e00ff */
[----:B-1----:R-:W-:-:S08]  /*21e0*/  DFMA R46, R38, -R42, 1 ;  /* 0x3ff00000262e742b */ /* 0x002fd0000000082a */
[----:B------:R-:W-:-:S08]  /*21f0*/  DFMA R46, R46, R46, R46 ;  /* 0x0000002e2e2e722b */ /* 0x000fd0000000002e */
[----:B------:R-:W-:-:S08]  /*2200*/  DFMA R46, R38, R46, R38 ;  /* 0x0000002e262e722b */ /* 0x000fd00000000026 */
[----:B------:R-:W-:-:S08]  /*2210*/  DFMA R38, R46, -R42, 1 ;  /* 0x3ff000002e26742b */ /* 0x000fd0000000082a */
[----:B------:R-:W-:Y:S01]  /*2220*/  DFMA R38, R46, R38, R46 ;  /* 0x000000262e26722b */ /* 0x000fe2000000002e */
[----:B------:R-:W-:Y:S01]  /*2230*/  BSSY.RECONVERGENT B7, `(.L_x_35) ;  /* 0x0000011000077945 */ /* 0x000fe20003800200 */
[----:B---3--:R-:W-:-:S08]  /*2240*/  DMUL R36, R32, R36 ;  /* 0x0000002420247228 */ /* 0x008fd00000000000 */
[----:B0-----:R-:W-:-:S08]  /*2250*/  DMUL R6, R38, R36 ;  /* 0x0000002426067228 */ /* 0x001fd00000000000 */
[----:B------:R-:W-:-:S08]  /*2260*/  DFMA R32, R6, -R42, R36 ;  /* 0x8000002a0620722b */ /* 0x000fd00000000024 */
[----:B------:R-:W-:Y:S01]  /*2270*/  DFMA R6, R38, R32, R6 ;  /* 0x000000202606722b */ /* 0x000fe20000000006 */
[----:B------:R-:W-:-:S09]  /*2280*/  FSETP.GEU.AND P6, PT, |R37|, 6.5827683646048100446e-37, PT ;  /* 0x036000002500780b */ /* 0x000fd20003fce200 */
[----:B------:R-:W-:-:S05]  /*2290*/  FFMA R29, RZ, UR4, R7 ;  /* 0x00000004ff1d7c23 */ /* 0x000fca0008000007 */
[----:B------:R-:W-:Y:S01]  /*22a0*/  FSETP.GT.AND P4, PT, |R29|, 1.469367938527859385e-39, PT ;  /* 0x001000001d00780b */ /* 0x000fe20003f84200 */
[----:B--2---:R-:W-:-:S12]  /*22b0*/  @P3 DADD R44, R44, -R30 ;  /* 0x000000002c2c3229 */ /* 0x004fd8000000081e */
        /* <DEDUP_REMOVED lines=8> */
.L_x_36:
[----:B------:R-:W-:Y:S05]  /*2340*/  BSYNC.RECONVERGENT B7 ;  /* 0x0000000000077941 */ /* 0x000fea0003800200 */
.L_x_35:
        /* <DEDUP_REMOVED lines=10> */
[----:B------:R-:W2:Y:S01]  /*23f0*/  LDC.64 R40, c[0x0][0x388] ;  /* 0x0000e200ff287b82 */ /* 0x000ea20000000a00 */
[----:B0-----:R-:W-:-:S05]  /*2400*/  IMAD.WIDE.U32 R38, R54, 0x8, R38 ;  /* 0x0000000836267825 */ /* 0x001fca00078e0026 */
[----:B------:R0:W-:Y:S04]  /*2410*/  ST.E.64 desc[UR4][R34.64], R6 ;  /* 0x0000000622007985 */ /* 0x0001e8000c101b04 */
[----:B------:R-:W2:Y:S01]  /*2420*/  LDG.E.64 R38, desc[UR6][R38.64] ;  /* 0x0000000626267981 */ /* 0x000ea2000c1e1b00 */
[C---:B------:R-:W-:Y:S02]  /*2430*/  @P5 R2UR UR4, R50.reuse ;  /* 0x00000000320452ca */ /* 0x040fe400000e0000 */
[C---:B------:R-:W-:Y:S02]  /*2440*/  @P5 R2UR UR5, R51.reuse ;  /* 0x00000000330552ca */ /* 0x040fe400000e0000 */
[----:B------:R-:W-:Y:S02]  /*2450*/  @P2 R2UR UR6, R50 ;  /* 0x00000000320622ca */ /* 0x000fe400000e0000 */
[----:B------:R-:W-:-:S09]  /*2460*/  @P2 R2UR UR7, R51 ;  /* 0x00000000330722ca */ /* 0x000fd200000e0000 */
[----:B------:R-:W3:Y:S01]  /*2470*/  @P5 LDG.E.64 R28, desc[UR4][R12.64] ;  /* 0x000000040c1c5981 */ /* 0x000ee2000c1e1b00 */
[C---:B------:R-:W-:Y:S02]  /*2480*/  @P1 R2UR UR4, R50.reuse ;  /* 0x00000000320412ca */ /* 0x040fe400000e0000 */
[C---:B------:R-:W-:Y:S01]  /*2490*/  @P1 R2UR UR5, R51.reuse ;  /* 0x00000000330512ca */ /* 0x040fe200000e0000 */
[----:B------:R-:W4:Y:S01]  /*24a0*/  @P2 LDG.E.64 R30, desc[UR6][R18.64+-0x8] ;  /* 0xfffff806121e2981 */ /* 0x000f22000c1e1b00 */
[----:B------:R-:W-:Y:S02]  /*24b0*/  @P0 R2UR UR6, R50 ;  /* 0x00000000320602ca */ /* 0x000fe400000e0000 */
[----:B------:R-:W-:-:S09]  /*24c0*/  @P0 R2UR UR7, R51 ;  /* 0x00000000330702ca */ /* 0x000fd200000e0000 */
[----:B------:R-:W5:Y:S01]  /*24d0*/  @P1 LDG.E.64 R32, desc[UR4][R10.64] ;  /* 0x000000040a201981 */ /* 0x000f62000c1e1b00 */
[----:B------:R-:W1:Y:S03]  /*24e0*/  LDCU UR4, c[0x0][0x384] ;  /* 0x00007080ff0477ac */ /* 0x000e660008000800 */
[----:B------:R-:W5:Y:S01]  /*24f0*/  @P0 LDG.E.64 R36, desc[UR6][R14.64+-0x8] ;  /* 0xfffff8060e240981 */ /* 0x000f62000c1e1b00 */
[----:B0-----:R-:W-:Y:S01]  /*2500*/  IMAD.MOV.U32 R6, RZ, RZ, 0x1 ;  /* 0x00000001ff067424 */ /* 0x001fe200078e00ff */
[----:B------:R-:W-:Y:S01]  /*2510*/  BSSY.RECONVERGENT B7, `(.L_x_37) ;  /* 0x000001e000077945 */ /* 0x000fe20003800200 */
[----:B-1----:R-:W0:Y:S04]  /*2520*/  MUFU.RCP64H R7, UR4 ;  /* 0x0000000400077d08 */ /* 0x002e280008001800 */
[----:B0-----:R-:W-:-:S08]  /*2530*/  DFMA R34, R6, -R42, 1 ;  /* 0x3ff000000622742b */ /* 0x001fd0000000082a */
        /* <DEDUP_REMOVED lines=9> */
[----:B---3--:R-:W-:-:S06]  /*25d0*/  @P5 DADD R34, RZ, R28 ;  /* 0x00000000ff225229 */ /* 0x008fcc000000001c */
[----:B------:R-:W-:Y:S02]  /*25e0*/  DFMA R6, R44, R38, R6 ;  /* 0x000000262c06722b */ /* 0x000fe40000000006 */
[----:B----4-:R-:W-:-:S08]  /*25f0*/  @P2 DADD R34, R34, -R30 ;  /* 0x0000000022222229 */ /* 0x010fd0000000081e */
[----:B------:R-:W-:Y:S01]  /*2600*/  FFMA R28, RZ, UR4, R7 ;  /* 0x00000004ff1c7c23 */ /* 0x000fe20008000007 */
[----:B-----5:R-:W-:-:S04]  /*2610*/  @P1 DADD R34, R34, -R32 ;  /* 0x0000000022221229 */ /* 0x020fc80000000820 */
[----:B------:R-:W-:Y:S01]  /*2620*/  FSETP.GT.AND P3, PT, |R28|, 1.469367938527859385e-39, PT ;  /* 0x001000001c00780b */ /* 0x000fe20003f64200 */
[----:B------:R-:W-:Y:S02]  /*2630*/  IMAD.IADD R28, R16, 0x1, R27 ;  /* 0x00000001101c7824 */ /* 0x000fe400078e021b */
[----:B------:R-:W-:Y:S01]  /*2640*/  VIADD R27, R26, 0x1 ;  /* 0x000000011a1b7836 */ /* 0x000fe20000000000 */
[----:B------:R-:W-:Y:S01]  /*2650*/  @P0 DADD R34, R34, R36 ;  /* 0x0000000022220229 */ /* 0x000fe20000000024 */
[----:B------:R-:W-:-:S08]  /*2660*/  IMAD R29, R17, R28, RZ ;  /* 0x0000001c111d7224 */ /* 0x000fd000078e02ff */
        /* <DEDUP_REMOVED lines=8> */
.L_x_38:
[----:B------:R-:W-:Y:S05]  /*26f0*/  BSYNC.RECONVERGENT B7 ;  /* 0x0000000000077941 */ /* 0x000fea0003800200 */
.L_x_37:
[----:B------:R-:W-:Y:S01]  /*2700*/  R2UR UR6, R50 ;  /* 0x00000000320672ca */ /* 0x000fe200000e0000 */
[----:B------:R-:W-:Y:S01]  /*2710*/  IMAD.IADD R29, R0, 0x1, R29 ;  /* 0x00000001001d7824 */ /* 0x000fe200078e021d */
[----:B------:R-:W-:Y:S01]  /*2720*/  R2UR UR7, R51 ;  /* 0x00000000330772ca */ /* 0x000fe200000e0000 */
[----:B------:R-:W-:Y:S01]  /*2730*/  DMUL R34, R6, R34 ;  /* 0x0000002206227228 */ /* 0x000fe20000000000 */
[----:B------:R-:W-:Y:S01]  /*2740*/  R2UR UR8, R50 ;  /* 0x00000000320872ca */ /* 0x000fe200000e0000 */
[----:B------:R-:W-:Y:S01]  /*2750*/  IMAD.WIDE.U32 R28, R29, 0x8, R4 ;  /* 0x000000081d1c7825 */ /* 0x000fe200078e0004 */
[----:B------:R-:W-:Y:S01]  /*2760*/  R2UR UR9, R51 ;  /* 0x00000000330972ca */ /* 0x000fe200000e0000 */
[----:B------:R-:W0:Y:S01]  /*2770*/  LDCU UR4, c[0x0][0x3a8] ;  /* 0x00007500ff0477ac */ /* 0x000e220008000800 */
[----:B------:R-:W1:Y:S07]  /*2780*/  LDC.64 R6, c[0x0][0x3c0] ;  /* 0x0000f000ff067b82 */ /* 0x000e6e0000000a00 */
[----:B------:R2:W-:Y:S01]  /*2790*/  ST.E.64 desc[UR6][R28.64], R34 ;  /* 0x000000221c007985 */ /* 0x0005e2000c101b06 */
[----:B------:R-:W-:Y:S01]  /*27a0*/  CS2R R30, SRZ ;  /* 0x00000000001e7805 */ /* 0x000fe2000001ff00 */
[----:B------:R-:W3:Y:S02]  /*27b0*/  LDC.64 R42, c[0x0][0x388] ;  /* 0x0000e200ff2a7b82 */ /* 0x000ee40000000a00 */
[----:B------:R-:W4:Y:S01]  /*27c0*/  LDG.E.64 R36, desc[UR8][R8.64] ;  /* 0x0000000808247981 */ /* 0x000f22000c1e1b00 */
[----:B0-----:R-:W-:Y:S01]  /*27d0*/  ISETP.GE.AND P3, PT, R27, UR4, PT ;  /* 0x000000041b007c0c */ /* 0x001fe2000bf66270 */
[----:B------:R-:W-:Y:S01]  /*27e0*/  IMAD R33, R26, UR4, RZ ;  /* 0x000000041a217c24 */ /* 0x000fe2000f8e02ff */
[----:B------:R-:W0:Y:S01]  /*27f0*/  LDCU UR4, c[0x0][0x38c] ;  /* 0x00007180ff0477ac */ /* 0x000e220008000800 */
[----:B------:R-:W-:-:S02]  /*2800*/  IMAD.MOV.U32 R40, RZ, RZ, 0x1 ;  /* 0x00000001ff287424 */ /* 0x000fc400078e00ff */
[----:B------:R-:W4:Y:S01]  /*2810*/  LDC.64 R38, c[0x0][0x380] ;  /* 0x0000e000ff267b82 */ /* 0x000f220000000a00 */
[----:B-1----:R-:W-:-:S07]  /*2820*/  IMAD.WIDE R32, R33, 0x8, R6 ;  /* 0x0000000821207825 */ /* 0x002fce00078e0206 */
[----:B------:R-:W-:Y:S01]  /*2830*/  @!P3 R2UR UR6, R50 ;  /* 0x000000003206b2ca */ /* 0x000fe200000e0000 */
[----:B------:R-:W-:Y:S01]  /*2840*/  @!P3 IMAD.IADD R27, R54, 0x1, -R27 ;  /* 0x00000001361bb824 */ /* 0x000fe200078e0a1b */
[----:B------:R-:W-:Y:S01]  /*2850*/  @!P3 R2UR UR7, R51 ;  /* 0x000000003307b2ca */ /* 0x000fe200000e0000 */
[----:B------:R-:W5:Y:S02]  /*2860*/  LDG.E.64 R32, desc[UR8][R32.64] ;  /* 0x0000000820207981 */ /* 0x000f64000c1e1b00 */
[----:B------:R-:W-:-:S10]  /*2870*/  @!P3 IMAD.WIDE.U32 R6, R27, 0x8, R6 ;  /* 0x000000081b06b825 */ /* 0x000fd400078e0006 */
[----:B------:R1:W5:Y:S01]  /*2880*/  @!P3 LDG.E.64 R30, desc[UR6][R6.64] ;  /* 0x00000006061eb981 */ /* 0x000362000c1e1b00 */
[----:B0-----:R-:W3:Y:S02]  /*2890*/  MUFU.RCP64H R41, UR4 ;  /* 0x0000000400297d08 */ /* 0x001ee40008001800 */
[----:B---3--:R-:W-:-:S08]  /*28a0*/  DFMA R44, R40, -R42, 1 ;  /* 0x3ff00000282c742b */ /* 0x008fd0000000082a */
[----:B------:R-:W-:-:S08]  /*28b0*/  DFMA R44, R44, R44, R44 ;  /* 0x0000002c2c2c722b */ /* 0x000fd0000000002c */
[----:B------:R-:W-:-:S08]  /*28c0*/  DFMA R44, R40, R44, R40 ;  /* 0x0000002c282c722b */ /* 0x000fd00000000028 */
[----:B------:R-:W-:-:S08]  /*28d0*/  DFMA R40, R44, -R42, 1 ;  /* 0x3ff000002c28742b */ /* 0x000fd0000000082a */
[----:B------:R-:W-:Y:S01]  /*28e0*/  DFMA R40, R44, R40, R44 ;  /* 0x000000282c28722b */ /* 0x000fe2000000002c */
[----:B------:R-:W-:Y:S01]  /*28f0*/  BSSY.RECONVERGENT B7, `(.L_x_39) ;  /* 0x0000011000077945 */ /* 0x000fe20003800200 */
[----:B----4-:R-:W-:-:S08]  /*2900*/  DMUL R38, R36, R38 ;  /* 0x0000002624267228 */ /* 0x010fd00000000000 */
[----:B-1----:R-:W-:-:S08]  /*2910*/  DMUL R6, R40, R38 ;  /* 0x0000002628067228 */ /* 0x002fd00000000000 */
[----:B------:R-:W-:-:S08]  /*2920*/  DFMA R36, R6, -R42, R38 ;  /* 0x8000002a0624722b */ /* 0x000fd00000000026 */
[----:B------:R-:W-:Y:S01]  /*2930*/  DFMA R6, R40, R36, R6 ;  /* 0x000000242806722b */ /* 0x000fe20000000006 */
[----:B------:R-:W-:-:S09]  /*2940*/  FSETP.GEU.AND P4, PT, |R39|, 6.5827683646048100446e-37, PT ;  /* 0x036000002700780b */ /* 0x000fd20003f8e200 */
[----:B------:R-:W-:-:S05]  /*2950*/  FFMA R27, RZ, UR4, R7 ;  /* 0x00000004ff1b7c23 */ /* 0x000fca0008000007 */
[----:B------:R-:W-:Y:S01]  /*2960*/  FSETP.GT.AND P3, PT, |R27|, 1.469367938527859385e-39, PT ;  /* 0x001000001b00780b */ /* 0x000fe20003f64200 */
[----:B-----5:R-:W-:-:S12]  /*2970*/  DADD R40, -R32, R30 ;  /* 0x0000000020287229 */ /* 0x020fd8000000011e */
        /* <DEDUP_REMOVED lines=8> */
.L_x_40:
[----:B------:R-:W-:Y:S05]  /*2a00*/  BSYNC.RECONVERGENT B7 ;  /* 0x0000000000077941 */ /* 0x000fea0003800200 */
.L_x_39:
        /* <DEDUP_REMOVED lines=10> */
.L_x_32:
[----:B------:R-:W-:-:S07]  /*2ab0*/  IMAD.MOV.U32 R41, RZ, RZ, R25 ;  /* 0x000000ffff297224 */ /* 0x000fce00078e0019 */
.L_x_31:
[----:B------:R-:W-:-:S13]  /*2ac0*/  ISETP.NE.AND P3, PT, R22, RZ, PT ;  /* 0x000000ff1600720c */ /* 0x000fda0003f65270 */
[----:B------:R-:W-:Y:S05]  /*2ad0*/  @P3 BRA `(.L_x_25) ;  /* 0x0000002000003947 */ /* 0x000fea0003800000 */
[----:B------:R-:W2:Y:S01]  /*2ae0*/  LDC.64 R26, c[0x0][0x3b8] ;  /* 0x0000ee00ff1a7b82 */ /* 0x000ea20000000a00 */
[----:B-1----:R-:W-:Y:S01]  /*2af0*/  R2UR UR4, R50 ;  /* 0x00000000320472ca */ /* 0x002fe200000e0000 */
[----:B------:R-:W-:Y:S01]  /*2b00*/  IMAD R40, R16, R41, RZ ;  /* 0x0000002910287224 */ /* 0x000fe200078e02ff */
[C---:B------:R-:W-:Y:S02]  /*2b10*/  R2UR UR5, R51.reuse ;  /* 0x00000000330572ca */ /* 0x040fe400000e0000 */
[----:B------:R-:W-:Y:S02]  /*2b20*/  @P2 R2UR UR6, R50 ;  /* 0x00000000320622ca */ /* 0x000fe400000e0000 */
[----:B------:R-:W-:Y:S01]  /*2b30*/  @P2 R2UR UR7, R51 ;  /* 0x00000000330722ca */ /* 0x000fe200000e0000 */
[----:B------:R-:W1:Y:S01]  /*2b40*/  LDC.64 R30, c[0x0][0x380] ;  /* 0x0000e000ff1e7b82 */ /* 0x000e620000000a00 */
[----:B0-----:R-:W-:-:S07]  /*2b50*/  IMAD.MOV.U32 R28, RZ, RZ, 0x1 ;  /* 0x00000001ff1c7424 */ /* 0x001fce00078e00ff */
[----:B------:R-:W0:Y:S04]  /*2b60*/  LDC.64 R32, c[0x0][0x388] ;  /* 0x0000e200ff207b82 */ /* 0x000e280000000a00 */
[----:B------:R-:W3:Y:S01]  /*2b70*/  @P2 LDG.E.64 R18, desc[UR6][R18.64+-0x8] ;  /* 0xfffff80612122981 */ /* 0x000ee2000c1e1b00 */
[----:B--2---:R-:W-:-:S06]  /*2b80*/  IMAD.WIDE.U32 R26, R40, 0x8, R26 ;  /* 0x00000008281a7825 */ /* 0x004fcc00078e001a */
[----:B------:R-:W0:Y:S01]  /*2b90*/  LDG.E.64 R26, desc[UR4][R26.64] ;  /* 0x000000041a1a7981 */ /* 0x000e22000c1e1b00 */
        /* <DEDUP_REMOVED lines=14> */
[----:B--2---:R-:W-:-:S08]  /*2c80*/  DFMA R12, R34, -R30, 1 ;  /* 0x3ff00000220c742b */ /* 0x004fd0000000081e */
[----:B------:R-:W-:Y:S01]  /*2c90*/  DFMA R34, R34, R12, R34 ;  /* 0x0000000c2222722b */ /* 0x000fe20000000022 */
[----:B------:R-:W-:Y:S01]  /*2ca0*/  CS2R R12, SRZ ;  /* 0x00000000000c7805 */ /* 0x000fe2000001ff00 */
[----:B0-----:R-:W-:-:S08]  /*2cb0*/  DMUL R32, R26, R32 ;  /* 0x000000201a207228 */ /* 0x001fd00000000000 */
        /* <DEDUP_REMOVED lines=16> */
.L_x_42:
        /* <DEDUP_REMOVED lines=9> */
[C---:B------:R-:W-:Y:S01]  /*2e50*/  ISETP.NE.AND P1, PT, R41.reuse, RZ, PT ;  /* 0x000000ff2900720c */ /* 0x040fe20003f25270 */
[----:B------:R-:W1:Y:S06]  /*2e60*/  LDC.64 R32, c[0x0][0x380] ;  /* 0x0000e000ff207b82 */ /* 0x000e6c0000000a00 */
[----:B------:R2:W-:Y:S04]  /*2e70*/  ST.E.64 desc[UR6][R10.64], R12 ;  /* 0x0000000c0a007985 */ /* 0x0005e8000c101b06 */
[----:B------:R3:W1:Y:S01]  /*2e80*/  LDG.E.64 R18, desc[UR8][R8.64] ;  /* 0x0000000808127981 */ /* 0x000662000c1e1b00 */
[----:B0-----:R-:W-:Y:S01]  /*2e90*/  ISETP.GE.AND P0, PT, R41, UR4, PT ;  /* 0x0000000429007c0c */ /* 0x001fe2000bf06270 */
[----:B------:R-:W3:-:S12]  /*2ea0*/  @P1 LDC.64 R26, c[0x0][0x3c0] ;  /* 0x0000f000ff1a1b82 */ /* 0x000ed80000000a00 */
[----:B------:R-:W0:Y:S01]  /*2eb0*/  @!P0 LDC.64 R6, c[0x0][0x3c0] ;  /* 0x0000f000ff068b82 */ /* 0x000e220000000a00 */
[----:B------:R-:W-:Y:S01]  /*2ec0*/  @P1 VIADD R14, R41, 0xffffffff ;  /* 0xffffffff290e1836 */ /* 0x000fe20000000000 */
[C---:B------:R-:W-:Y:S02]  /*2ed0*/  @!P0 R2UR UR6, R50.reuse ;  /* 0x00000000320682ca */ /* 0x040fe400000e0000 */
[C---:B------:R-:W-:Y:S02]  /*2ee0*/  @!P0 R2UR UR7, R51.reuse ;  /* 0x00000000330782ca */ /* 0x040fe400000e0000 */
[----:B------:R-:W-:Y:S02]  /*2ef0*/  @P1 R2UR UR8, R50 ;  /* 0x00000000320812ca */ /* 0x000fe400000e0000 */
[----:B------:R-:W-:Y:S01]  /*2f00*/  @P1 R2UR UR9, R51 ;  /* 0x00000000330912ca */ /* 0x000fe200000e0000 */
[----:B------:R-:W-:Y:S02]  /*2f10*/  @!P0 IMAD R15, R41, UR4, RZ ;  /* 0x00000004290f8c24 */ /* 0x000fe4000f8e02ff */
[----:B------:R-:W-:Y:S01]  /*2f20*/  @P1 IMAD R29, R14, UR4, RZ ;  /* 0x000000040e1d1c24 */ /* 0x000fe2000f8e02ff */
[----:B------:R-:W4:Y:S03]  /*2f30*/  LDCU UR4, c[0x0][0x38c] ;  /* 0x00007180ff0477ac */ /* 0x000f260008000800 */
[----:B---3--:R-:W-:-:S02]  /*2f40*/  @P1 IMAD.WIDE R8, R29, 0x8, R26 ;  /* 0x000000081d081825 */ /* 0x008fc400078e021a */
[----:B------:R-:W3:Y:S04]  /*2f50*/  LDC.64 R28, c[0x0][0x388] ;  /* 0x0000e200ff1c7b82 */ /* 0x000ee80000000a00 */
[----:B------:R-:W5:Y:S01]  /*2f60*/  @P1 LDG.E.64 R8, desc[UR8][R8.64] ;  /* 0x0000000808081981 */ /* 0x000f62000c1e1b00 */
[----:B0-----:R-:W-:Y:S01]  /*2f70*/  @!P0 IMAD.WIDE.U32 R6, R15, 0x8, R6 ;  /* 0x000000080f068825 */ /* 0x001fe200078e0006 */
[----:B------:R-:W-:-:S06]  /*2f80*/  CS2R R14, SRZ ;  /* 0x00000000000e7805 */ /* 0x000fcc000001ff00 */
[----:B------:R0:W5:Y:S01]  /*2f90*/  @!P0 LDG.E.64 R14, desc[UR6][R6.64] ;  /* 0x00000006060e8981 */ /* 0x000162000c1e1b00 */
[----:B----4-:R-:W3:Y:S01]  /*2fa0*/  MUFU.RCP64H R27, UR4 ;  /* 0x00000004001b7d08 */ /* 0x010ee20008001800 */
[----:B------:R-:W-:-:S06]  /*2fb0*/  IMAD.MOV.U32 R26, RZ, RZ, 0x1 ;  /* 0x00000001ff1a7424 */ /* 0x000fcc00078e00ff */
[----:B---3--:R-:W-:-:S08]  /*2fc0*/  DFMA R30, R26, -R28, 1 ;  /* 0x3ff000001a1e742b */ /* 0x008fd0000000081c */
[----:B------:R-:W-:-:S08]  /*2fd0*/  DFMA R30, R30, R30, R30 ;  /* 0x0000001e1e1e722b */ /* 0x000fd0000000001e */
[----:B------:R-:W-:-:S08]  /*2fe0*/  DFMA R30, R26, R30, R26 ;  /* 0x0000001e1a1e722b */ /* 0x000fd0000000001a */
[----:B------:R-:W-:-:S08]  /*2ff0*/  DFMA R26, R30, -R28, 1 ;  /* 0x3ff000001e1a742b */ /* 0x000fd0000000081c */
[----:B------:R-:W-:Y:S01]  /*3000*/  DFMA R26, R30, R26, R30 ;  /* 0x0000001a1e1a722b */ /* 0x000fe2000000001e */
[----:B------:R-:W-:Y:S01]  /*3010*/  BSSY.RECONVERGENT B6, `(.L_x_43) ;  /* 0x000000f000067945 */ /* 0x000fe20003800200 */
[----:B-1----:R-:W-:-:S08]  /*3020*/  DMUL R32, R18, R32 ;  /* 0x0000002012207228 */ /* 0x002fd00000000000 */
[----:B0-----:R-:W-:-:S08]  /*3030*/  DMUL R6, R26, R32 ;  /* 0x000000201a067228 */ /* 0x001fd00000000000 */
[----:B------:R-:W-:-:S08]  /*3040*/  DFMA R18, R6, -R28, R32 ;  /* 0x8000001c0612722b */ /* 0x000fd00000000020 */
[----:B------:R-:W-:Y:S01]  /*3050*/  DFMA R6, R26, R18, R6 ;  /* 0x000000121a06722b */ /* 0x000fe20000000006 */
[----:B------:R-:W-:-:S09]  /*3060*/  FSETP.GEU.AND P2, PT, |R33|, 6.5827683646048100446e-37, PT ;  /* 0x036000002100780b */ /* 0x000fd20003f4e200 */
[----:B------:R-:W-:-:S05]  /*3070*/  FFMA R18, RZ, UR4, R7 ;  /* 0x00000004ff127c23 */ /* 0x000fca0008000007 */
[----:B------:R-:W-:Y:S01]  /*3080*/  FSETP.GT.AND P0, PT, |R18|, 1.469367938527859385e-39, PT ;  /* 0x001000001200780b */ /* 0x000fe20003f04200 */
[----:B-----5:R-:W-:-:S12]  /*3090*/  @P1 DADD R14, R14, -R8 ;  /* 0x000000000e0e1229 */ /* 0x020fd80000000808 */
[----:B--2---:R-:W-:Y:S05]  /*30a0*/  @P0 BRA P2, `(.L_x_44) ;  /* 0x0000000000140947 */ /* 0x004fea0001000000 */
[----:B------:R-:W0:Y:S01]  /*30b0*/  LDCU.64 UR4, c[0x0][0x388] ;  /* 0x00007100ff0477ac */ /* 0x000e220008000a00 */
[----:B------:R-:W-:Y:S01]  /*30c0*/  MOV R42, 0x3100 ;  /* 0x00003100002a7802 */ /* 0x000fe20000000f00 */
[----:B0-----:R-:W-:Y:S02]  /*30d0*/  IMAD.U32 R6, RZ, RZ, UR4 ;  /* 0x00000004ff067e24 */ /* 0x001fe4000f8e00ff */
[----:B------:R-:W-:-:S07]  /*30e0*/  IMAD.U32 R7, RZ, RZ, UR5 ;  /* 0x00000005ff077e24 */ /* 0x000fce000f8e00ff */
[----:B------:R-:W-:Y:S05]  /*30f0*/  CALL.REL.NOINC `($__internal_0_$__cuda_sm20_div_rn_f64_full) ;  /* 0x0000002000807944 */ /* 0x000fea0003c00000 */
.L_x_44:
[----:B------:R-:W-:Y:S05]  /*3100*/  BSYNC.RECONVERGENT B6 ;  /* 0x0000000000067941 */ /* 0x000fea0003800200 */
.L_x_43:
[----:B------:R-:W-:Y:S01]  /*3110*/  DFMA R6, R6, R14, R12 ;  /* 0x0000000e0606722b */ /* 0x000fe2000000000c */
[----:B------:R-:W-:Y:S02]  /*3120*/  R2UR UR4, R50 ;  /* 0x00000000320472ca */ /* 0x000fe400000e0000 */
[----:B------:R-:W-:-:S05]  /*3130*/  R2UR UR5, R51 ;  /* 0x00000000330572ca */ /* 0x000fca00000e0000 */
[----:B------:R-:W-:-:S08]  /*3140*/  DMUL R6, R6, R2 ;  /* 0x0000000206067228 */ /* 0x000fd00000000000 */
[----:B------:R-:W-:-:S07]  /*3150*/  DMUL R6, R6, R2 ;  /* 0x0000000206067228 */ /* 0x000fce0000000000 */
[----:B------:R3:W-:Y:S01]  /*3160*/  ST.E.64 desc[UR4][R10.64], R6 ;  /* 0x000000060a007985 */ /* 0x0007e2000c101b04 */
[----:B------:R-:W-:Y:S05]  /*3170*/  BRA `(.L_x_25) ;  /* 0x0000001800587947 */ /* 0x000fea0003800000 */
.L_x_30:
[----:B------:R-:W-:Y:S01]  /*3180*/  ISETP.NE.AND P3, PT, R26, RZ, PT ;  /* 0x000000ff1a00720c */ /* 0x000fe20003f65270 */
[----:B------:R-:W-:-:S12]  /*3190*/  IMAD.MOV.U32 R26, RZ, RZ, RZ ;  /* 0x000000ffff1a7224 */ /* 0x000fd800078e00ff */
[----:B------:R-:W-:Y:S05]  /*31a0*/  @!P3 BRA `(.L_x_45) ;  /* 0x000000100030b947 */ /* 0x000fea0003800000 */
[----:B------:R-:W-:Y:S01]  /*31b0*/  BSSY.RECONVERGENT B6, `(.L_x_46) ;  /* 0x000010a000067945 */ /* 0x000fe20003800200 */
[----:B------:R-:W-:-:S07]  /*31c0*/  IMAD.MOV.U32 R26, RZ, RZ, RZ ;  /* 0x000000ffff1a7224 */ /* 0x000fce00078e00ff */
.L_x_55:
        /* <DEDUP_REMOVED lines=41> */
[----:B------:R-:W-:Y:S01]  /*3460*/  @P0 DADD R40, R40, R34 ;  /* 0x0000000028280229 */ /* 0x000fe20000000022 */
[----:B------:R-:W-:-:S03]  /*3470*/  IMAD.IADD R35, R28, 0x1, R21 ;  /* 0x000000011c237824 */ /* 0x000fc600078e0215 */
        /* <DEDUP_REMOVED lines=8> */
.L_x_48:
[----:B------:R-:W-:Y:S05]  /*3500*/  BSYNC.RECONVERGENT B7 ;  /* 0x0000000000077941 */ /* 0x000fea0003800200 */
.L_x_47:
[----:B------:R-:W0:Y:S01]  /*3510*/  LDCU UR4, c[0x0][0x3a8] ;  /* 0x00007500ff0477ac */ /* 0x000e220008000800 */
[C---:B------:R-:W-:Y:S01]  /*3520*/  R2UR UR6, R50.reuse ;  /* 0x00000000320672ca */ /* 0x040fe200000e0000 */
[----:B------:R-:W-:Y:S01]  /*3530*/  IMAD R35, R17, R35, R0 ;  /* 0x0000002311237224 */ /* 0x000fe200078e0200 */
[----:B------:R-:W-:Y:S01]  /*3540*/  R2UR UR7, R51 ;  /* 0x00000000330772ca */ /* 0x000fe200000e0000 */
[----:B------:R-:W-:Y:S01]  /*3550*/  DMUL R40, R6, R40 ;  /* 0x0000002806287228 */ /* 0x000fe20000000000 */
[----:B------:R-:W-:Y:S01]  /*3560*/  R2UR UR8, R50 ;  /* 0x00000000320872ca */ /* 0x000fe200000e0000 */
[----:B------:R-:W-:Y:S01]  /*3570*/  IMAD.WIDE.U32 R34, R35, 0x8, R4 ;  /* 0x0000000823227825 */ /* 0x000fe200078e0004 */
[----:B------:R-:W-:Y:S02]  /*3580*/  R2UR UR9, R51 ;  /* 0x00000000330972ca */ /* 0x000fe400000e0000 */
[----:B------:R-:W-:-:S07]  /*3590*/  ISETP.NE.AND P3, PT, R26, RZ, PT ;  /* 0x000000ff1a00720c */ /* 0x000fce0003f65270 */
[----:B------:R1:W-:Y:S01]  /*35a0*/  ST.E.64 desc[UR6][R34.64], R40 ;  /* 0x0000002822007985 */ /* 0x0003e2000c101b06 */
[----:B0-----:R-:W-:-:S03]  /*35b0*/  ISETP.GE.AND P4, PT, R26, UR4, PT ;  /* 0x000000041a007c0c */ /* 0x001fc6000bf86270 */
[----:B------:R-:W2:Y:S02]  /*35c0*/  LDG.E.64 R38, desc[UR8][R8.64] ;  /* 0x0000000808267981 */ /* 0x000ea4000c1e1b00 */
[----:B------:R-:W0:Y:S08]  /*35d0*/  @P3 LDC.64 R32, c[0x0][0x3c0] ;  /* 0x0000f000ff203b82 */ /* 0x000e300000000a00 */
[----:B------:R-:W3:Y:S08]  /*35e0*/  @P3 LDC.64 R48, c[0x0][0x3c0] ;  /* 0x0000f000ff303b82 */ /* 0x000ef00000000a00 */
[----:B------:R-:W4:Y:S08]  /*35f0*/  @!P4 LDC.64 R30, c[0x0][0x3c0] ;  /* 0x0000f000ff1ecb82 */ /* 0x000f300000000a00 */
[----:B------:R-:W5:Y:S01]  /*3600*/  @!P4 LDC.64 R46, c[0x0][0x3c0] ;  /* 0x0000f000ff2ecb82 */ /* 0x000f620000000a00 */
[C---:B------:R-:W-:Y:S01]  /*3610*/  @!P4 IMAD R6, R26.reuse, UR4, RZ ;  /* 0x000000041a06cc24 */ /* 0x040fe2000f8e02ff */
[--C-:B------:R-:W-:Y:S01]  /*3620*/  @!P4 SHF.R.S32.HI R37, RZ, 0x1f, R23.reuse ;  /* 0x0000001fff25c819 */ /* 0x100fe20000011417 */
[----:B------:R-:W-:-:S03]  /*3630*/  @!P4 IMAD R7, R26, UR4, R23 ;  /* 0x000000041a07cc24 */ /* 0x000fc6000f8e0217 */
[----:B------:R-:W-:Y:S02]  /*3640*/  @!P4 IADD3 R29, P6, PT, R6, R23, RZ ;  /* 0x00000017061dc210 */ /* 0x000fe40007fde0ff */
[C---:B------:R-:W-:Y:S02]  /*3650*/  @!P4 R2UR UR6, R50.reuse ;  /* 0x000000003206c2ca */ /* 0x040fe400000e0000 */
[C---:B------:R-:W-:Y:S02]  /*3660*/  @!P4 R2UR UR7, R51.reuse ;  /* 0x000000003307c2ca */ /* 0x040fe400000e0000 */
[----:B------:R-:W-:Y:S02]  /*3670*/  @!P4 R2UR UR8, R50 ;  /* 0x000000003208c2ca */ /* 0x000fe400000e0000 */
[----:B------:R-:W-:Y:S02]  /*3680*/  @!P4 R2UR UR9, R51 ;  /* 0x000000003309c2ca */ /* 0x000fe400000e0000 */
[----:B------:R-:W-:Y:S01]  /*3690*/  @!P4 LEA.HI.X.SX32 R42, R6, R37, 0x1, P6 ;  /* 0x00000025062ac211 */ /* 0x000fe200030f0eff */
[----:B----4-:R-:W-:Y:S01]  /*36a0*/  @!P4 IMAD.WIDE.U32 R6, R7, 0x8, R30 ;  /* 0x000000080706c825 */ /* 0x010fe200078e001e */
[----:B------:R-:W-:-:S03]  /*36b0*/  CS2R R44, SRZ ;  /* 0x00000000002c7805 */ /* 0x000fc6000001ff00 */
[C---:B------:R-:W-:Y:S01]  /*36c0*/  @P3 VIADD R37, R26.reuse, 0xffffffff ;  /* 0xffffffff1a253836 */ /* 0x040fe20000000000 */
[C---:B-----5:R-:W-:Y:S01]  /*36d0*/  @!P4 LEA R30, P6, R29.reuse, R46, 0x3 ;  /* 0x0000002e1d1ec211 */ /* 0x060fe200078c18ff */
[----:B------:R-:W-:Y:S01]  /*36e0*/  @P3 VIADD R36, R26, 0xffffffff ;  /* 0xffffffff1a243836 */ /* 0x000fe20000000000 */
[----:B------:R-:W-:Y:S01]  /*36f0*/  @P3 R2UR UR10, R50 ;  /* 0x00000000320a32ca */ /* 0x000fe200000e0000 */
[----:B------:R4:W5:Y:S01]  /*3700*/  @!P4 LDG.E.64 R44, desc[UR6][R6.64] ;  /* 0x00000006062cc981 */ /* 0x000962000c1e1b00 */
[----:B------:R-:W-:Y:S01]  /*3710*/  @!P4 LEA.HI.X R31, R29, R47, R42, 0x3, P6 ;  /* 0x0000002f1d1fc211 */ /* 0x000fe200030f1c2a */
[----:B------:R-:W-:Y:S01]  /*3720*/  @P3 IMAD R42, R37, UR4, RZ ;  /* 0x00000004252a3c24 */ /* 0x000fe2000f8e02ff */
[----:B------:R-:W-:Y:S01]  /*3730*/  @P3 R2UR UR11, R51 ;  /* 0x00000000330b32ca */ /* 0x000fe200000e0000 */
[--C-:B------:R-:W-:Y:S01]  /*3740*/  @P3 IMAD R29, R36, UR4, R23.reuse ;  /* 0x00000004241d3c24 */ /* 0x100fe2000f8e0217 */
[----:B------:R-:W-:Y:S01]  /*3750*/  @P3 SHF.R.S32.HI R43, RZ, 0x1f, R23 ;  /* 0x0000001fff2b3819 */ /* 0x000fe20000011417 */
[----:B------:R-:W1:Y:S01]  /*3760*/  LDC.64 R46, c[0x0][0x388] ;  /* 0x0000e200ff2e7b82 */ /* 0x000e620000000a00 */
[----:B------:R-:W5:Y:S01]  /*3770*/  @!P4 LDG.E.64 R30, desc[UR8][R30.64+-0x8] ;  /* 0xfffff8081e1ec981 */ /* 0x000f62000c1e1b00 */
[----:B------:R-:W-:Y:S01]  /*3780*/  @P3 IADD3 R37, P6, PT, R42, R23, RZ ;  /* 0x000000172a253210 */ /* 0x000fe20007fde0ff */
[----:B0-----:R-:W-:Y:S01]  /*3790*/  @P3 IMAD.WIDE R32, R29, 0x8, R32 ;  /* 0x000000081d203825 */ /* 0x001fe200078e0220 */
[----:B------:R-:W-:-:S02]  /*37a0*/  @P3 R2UR UR4, R50 ;  /* 0x00000000320432ca */ /* 0x000fc400000e0000 */
[----:B------:R-:W-:Y:S02]  /*37b0*/  @P3 R2UR UR5, R51 ;  /* 0x00000000330532ca */ /* 0x000fe400000e0000 */
[----:B------:R-:W-:Y:S02]  /*37c0*/  @P3 LEA.HI.X.SX32 R42, R42, R43, 0x1, P6 ;  /* 0x0000002b2a2a3211 */ /* 0x000fe400030f0eff */
[C---:B---3--:R-:W-:Y:S01]  /*37d0*/  @P3 LEA R36, P6, R37.reuse, R48, 0x3 ;  /* 0x0000003025243211 */ /* 0x048fe200078c18ff */
[----:B------:R-:W3:Y:S03]  /*37e0*/  @P3 LDG.E.64 R32, desc[UR10][R32.64] ;  /* 0x0000000a20203981 */ /* 0x000ee6000c1e1b00 */
[----:B------:R-:W-:-:S06]  /*37f0*/  @P3 LEA.HI.X R37, R37, R49, R42, 0x3, P6 ;  /* 0x0000003125253211 */ /* 0x000fcc00030f1c2a */
[----:B------:R-:W3:Y:S01]  /*3800*/  @P3 LDG.E.64 R36, desc[UR4][R36.64+-0x8] ;  /* 0xfffff80424243981 */ /* 0x000ee2000c1e1b00 */
[----:B------:R-:W0:Y:S01]  /*3810*/  LDCU UR4, c[0x0][0x38c] ;  /* 0x00007180ff0477ac */ /* 0x000e220008000800 */
[----:B----4-:R-:W-:Y:S01]  /*3820*/  IMAD.MOV.U32 R6, RZ, RZ, 0x1 ;  /* 0x00000001ff067424 */ /* 0x010fe200078e00ff */
[----:B0-----:R-:W1:Y:S05]  /*3830*/  MUFU.RCP64H R7, UR4 ;  /* 0x0000000400077d08 */ /* 0x001e6a0008001800 */
[----:B-1----:R-:W-:-:S08]  /*3840*/  DFMA R42, R6, -R46, 1 ;  /* 0x3ff00000062a742b */ /* 0x002fd0000000082e */
[----:B------:R-:W-:Y:S02]  /*3850*/  DFMA R48, R42, R42, R42 ;  /* 0x0000002a2a30722b */ /* 0x000fe4000000002a */
[----:B------:R-:W2:Y:S06]  /*3860*/  LDC.64 R42, c[0x0][0x380] ;  /* 0x0000e000ff2a7b82 */ /* 0x000eac0000000a00 */
        /* <DEDUP_REMOVED lines=8> */
[----:B------:R-:W-:-:S09]  /*38f0*/  FSETP.GEU.AND P6, PT, |R43|, 6.5827683646048100446e-37, PT ;  /* 0x036000002b00780b */ /* 0x000fd20003fce200 */
[----:B------:R-:W-:Y:S01]  /*3900*/  FFMA R29, RZ, UR4, R7 ;  /* 0x00000004ff1d7c23 */ /* 0x000fe20008000007 */
[----:B-----5:R-:W-:-:S04]  /*3910*/  @!P4 DADD R44, R44, -R30 ;  /* 0x000000002c2cc229 */ /* 0x020fc8000000081e */
[----:B------:R-:W-:-:S04]  /*3920*/  FSETP.GT.AND P4, PT, |R29|, 1.469367938527859385e-39, PT ;  /* 0x001000001d00780b */ /* 0x000fc80003f84200 */
[----:B---3--:R-:W-:-:S08]  /*3930*/  @P3 DADD R44, R44, -R32 ;  /* 0x000000002c2c3229 */ /* 0x008fd00000000820 */
[----:B------:R-:W-:Y:S01]  /*3940*/  @P3 DADD R44, R44, R36 ;  /* 0x000000002c2c3229 */ /* 0x000fe20000000024 */
[----:B------:R-:W-:Y:S10]  /*3950*/  @P4 BRA P6, `(.L_x_50) ;  /* 0x00000000001c4947 */ /* 0x000ff40003000000 */
[----:B------:R-:W0:Y:S01]  /*3960*/  LDCU.64 UR4, c[0x0][0x388] ;  /* 0x00007100ff0477ac */ /* 0x000e220008000a00 */
[----:B------:R-:W-:Y:S01]  /*3970*/  IMAD.MOV.U32 R32, RZ, RZ, R42 ;  /* 0x000000ffff207224 */ /* 0x000fe200078e002a */
[----:B------:R-:W-:Y:S01]  /*3980*/  MOV R42, 0x39d0 ;  /* 0x000039d0002a7802 */ /* 0x000fe20000000f00 */
[----:B------:R-:W-:Y:S02]  /*3990*/  IMAD.MOV.U32 R33, RZ, RZ, R43 ;  /* 0x000000ffff217224 */ /* 0x000fe400078e002b */
[----:B0-----:R-:W-:Y:S02]  /*39a0*/  IMAD.U32 R6, RZ, RZ, UR4 ;  /* 0x00000004ff067e24 */ /* 0x001fe4000f8e00ff */
[----:B------:R-:W-:-:S07]  /*39b0*/  IMAD.U32 R7, RZ, RZ, UR5 ;  /* 0x00000005ff077e24 */ /* 0x000fce000f8e00ff */
[----:B------:R-:W-:Y:S05]  /*39c0*/  CALL.REL.NOINC `($__internal_0_$__cuda_sm20_div_rn_f64_full) ;  /* 0x00000018004c7944 */ /* 0x000fea0003c00000 */
.L_x_50:
[----:B------:R-:W-:Y:S05]  /*39d0*/  BSYNC.RECONVERGENT B7 ;  /* 0x0000000000077941 */ /* 0x000fea0003800200 */
.L_x_49:
        /* <DEDUP_REMOVED lines=42> */
[----:B----4-:R-:W-:Y:S01]  /*3c80*/  @P2 DADD R34, R34, -R32 ;  /* 0x0000000022222229 */ /* 0x010fe20000000820 */
[----:B------:R-:W-:Y:S02]  /*3c90*/  IMAD.IADD R41, R16, 0x1, R28 ;  /* 0x0000000110297824 */ /* 0x000fe400078e021c */
[----:B------:R-:W-:Y:S02]  /*3ca0*/  VIADD R40, R26, 0x1 ;  /* 0x000000011a287836 */ /* 0x000fe40000000000 */
[----:B------:R-:W-:-:S03]  /*3cb0*/  IMAD.IADD R28, R41, 0x1, R21 ;  /* 0x00000001291c7824 */ /* 0x000fc600078e0215 */
[----:B------:R-:W-:Y:S01]  /*3cc0*/  FFMA R27, RZ, UR4, R7 ;  /* 0x00000004ff1b7c23 */ /* 0x000fe20008000007 */
[----:B-----5:R-:W-:Y:S01]  /*3cd0*/  @P1 DADD R34, R34, -R36 ;  /* 0x0000000022221229 */ /* 0x020fe20000000824 */
[----:B------:R-:W-:-:S03]  /*3ce0*/  IMAD R29, R17, R28, RZ ;  /* 0x0000001c111d7224 */ /* 0x000fc600078e02ff */
        /* <DEDUP_REMOVED lines=10> */
.L_x_52:
[----:B------:R-:W-:Y:S05]  /*3d90*/  BSYNC.RECONVERGENT B7 ;  /* 0x0000000000077941 */ /* 0x000fea0003800200 */
.L_x_51:
[----:B------:R-:W0:Y:S01]  /*3da0*/  LDCU UR4, c[0x0][0x3a8] ;  /* 0x00007500ff0477ac */ /* 0x000e220008000800 */
[----:B------:R-:W-:Y:S01]  /*3db0*/  R2UR UR6, R50 ;  /* 0x00000000320672ca */ /* 0x000fe200000e0000 */
[----:B------:R-:W-:Y:S01]  /*3dc0*/  IMAD.IADD R29, R0, 0x1, R29 ;  /* 0x00000001001d7824 */ /* 0x000fe200078e021d */
[----:B------:R-:W-:Y:S01]  /*3dd0*/  R2UR UR7, R51 ;  /* 0x00000000330772ca */ /* 0x000fe200000e0000 */
[----:B------:R-:W-:Y:S01]  /*3de0*/  DMUL R34, R6, R34 ;  /* 0x0000002206227228 */ /* 0x000fe20000000000 */
[C---:B------:R-:W-:Y:S01]  /*3df0*/  R2UR UR8, R50.reuse ;  /* 0x00000000320872ca */ /* 0x040fe200000e0000 */
[----:B------:R-:W-:Y:S01]  /*3e00*/  IMAD.WIDE.U32 R28, R29, 0x8, R4 ;  /* 0x000000081d1c7825 */ /* 0x000fe200078e0004 */
[----:B------:R-:W-:Y:S01]  /*3e10*/  R2UR UR9, R51 ;  /* 0x00000000330972ca */ /* 0x000fe200000e0000 */
[----:B------:R-:W1:Y:S08]  /*3e20*/  LDC.64 R36, c[0x0][0x3c0] ;  /* 0x0000f000ff247b82 */ /* 0x000e700000000a00 */
[----:B------:R2:W-:Y:S01]  /*3e30*/  ST.E.64 desc[UR6][R28.64], R34 ;  /* 0x000000221c007985 */ /* 0x0005e2000c101b06 */
[----:B------:R-:W-:Y:S01]  /*3e40*/  R2UR UR10, R50 ;  /* 0x00000000320a72ca */ /* 0x000fe200000e0000 */
[----:B------:R-:W3:Y:S01]  /*3e50*/  LDC.64 R46, c[0x0][0x388] ;  /* 0x0000e200ff2e7b82 */ /* 0x000ee20000000a00 */
[----:B0-----:R-:W-:Y:S01]  /*3e60*/  ISETP.GE.AND P4, PT, R40, UR4, PT ;  /* 0x0000000428007c0c */ /* 0x001fe2000bf86270 */
[----:B------:R-:W4:-:S12]  /*3e70*/  LDG.E.64 R42, desc[UR8][R8.64] ;  /* 0x00000008082a7981 */ /* 0x000f18000c1e1b00 */
[----:B------:R-:W0:Y:S01]  /*3e80*/  @!P4 LDC.64 R32, c[0x0][0x3c0] ;  /* 0x0000f000ff20cb82 */ /* 0x000e220000000a00 */
[----:B------:R-:W-:Y:S01]  /*3e90*/  @!P4 IMAD.IADD R6, R41, 0x1, -R40 ;  /* 0x000000012906c824 */ /* 0x000fe200078e0a28 */
[----:B------:R-:W-:Y:S02]  /*3ea0*/  @!P4 SHF.R.S32.HI R31, RZ, 0x1f, R23 ;  /* 0x0000001fff1fc819 */ /* 0x000fe40000011417 */
[----:B------:R-:W-:Y:S02]  /*3eb0*/  @!P4 R2UR UR6, R50 ;  /* 0x000000003206c2ca */ /* 0x000fe400000e0000 */
[----:B------:R-:W-:Y:S02]  /*3ec0*/  @!P4 IADD3 R27, P3, PT, R6, R23, RZ ;  /* 0x00000017061bc210 */ /* 0x000fe40007f7e0ff */
[----:B------:R-:W-:Y:S02]  /*3ed0*/  @!P4 R2UR UR7, R51 ;  /* 0x000000003307c2ca */ /* 0x000fe400000e0000 */
[----:B------:R-:W-:-:S02]  /*3ee0*/  @!P4 R2UR UR8, R50 ;  /* 0x000000003208c2ca */ /* 0x000fc400000e0000 */
[----:B------:R-:W-:Y:S02]  /*3ef0*/  @!P4 R2UR UR9, R51 ;  /* 0x000000003309c2ca */ /* 0x000fe400000e0000 */
[----:B------:R-:W-:Y:S02]  /*3f00*/  @!P4 LEA.HI.X.SX32 R38, R6, R31, 0x1, P3 ;  /* 0x0000001f0626c211 */ /* 0x000fe400018f0eff */
[----:B------:R-:W-:Y:S02]  /*3f10*/  @!P4 IADD3 R7, PT, PT, R23, R41, -R40 ;  /* 0x000000291707c210 */ /* 0x000fe40007ffe828 */
[----:B------:R-:W-:Y:S02]  /*3f20*/  CS2R R30, SRZ ;  /* 0x00000000001e7805 */ /* 0x000fe4000001ff00 */
[----:B------:R-:W-:Y:S02]  /*3f30*/  R2UR UR11, R51 ;  /* 0x00000000330b72ca */ /* 0x000fe400000e0000 */
[----:B0-----:R-:W-:Y:S01]  /*3f40*/  @!P4 LEA R32, P3, R27, R32, 0x3 ;  /* 0x000000201b20c211 */ /* 0x001fe200078618ff */
[----:B-1----:R-:W-:-:S03]  /*3f50*/  @!P4 IMAD.WIDE.U32 R6, R7, 0x8, R36 ;  /* 0x000000080706c825 */ /* 0x002fc600078e0024 */
[----:B------:R-:W-:Y:S01]  /*3f60*/  @!P4 LEA.HI.X R33, R27, R33, R38, 0x3, P3 ;  /* 0x000000211b21c211 */ /* 0x000fe200018f1c26 */
[----:B------:R-:W-:Y:S01]  /*3f70*/  IMAD R27, R26, UR4, R23 ;  /* 0x000000041a1b7c24 */ /* 0x000fe2000f8e0217 */
[----:B------:R0:W5:Y:S01]  /*3f80*/  @!P4 LDG.E.64 R30, desc[UR6][R6.64] ;  /* 0x00000006061ec981 */ /* 0x000162000c1e1b00 */
[----:B------:R-:W-:-:S03]  /*3f90*/  R2UR UR4, R50 ;  /* 0x00000000320472ca */ /* 0x000fc600000e0000 */
[----:B------:R-:W5:Y:S01]  /*3fa0*/  @!P4 LDG.E.64 R32, desc[UR8][R32.64+-0x8] ;  /* 0xfffff8082020c981 */ /* 0x000f62000c1e1b00 */
[----:B------:R-:W-:Y:S01]  /*3fb0*/  IMAD.WIDE R36, R27, 0x8, R36 ;  /* 0x000000081b247825 */ /* 0x000fe200078e0224 */
[----:B------:R-:W-:-:S04]  /*3fc0*/  R2UR UR5, R51 ;  /* 0x00000000330572ca */ /* 0x000fc800000e0000 */
[----:B------:R-:W2:Y:S01]  /*3fd0*/  LDG.E.64 R38, desc[UR10][R36.64] ;  /* 0x0000000a24267981 */ /* 0x000ea2000c1e1b00 */
[----:B------:R-:W-:Y:S01]  /*3fe0*/  IMAD.MOV.U32 R44, RZ, RZ, 0x1 ;  /* 0x00000001ff2c7424 */ /* 0x000fe200078e00ff */
[----:B0-----:R-:W4:Y:S07]  /*3ff0*/  LDC.64 R6, c[0x0][0x380] ;  /* 0x0000e000ff067b82 */ /* 0x001f2e0000000a00 */
[----:B------:R0:W2:Y:S01]  /*4000*/  LDG.E.64 R40, desc[UR4][R36.64+-0x8] ;  /* 0xfffff80424287981 */ /* 0x0000a2000c1e1b00 */
[----:B------:R-:W1:Y:S02]  /*4010*/  LDCU UR4, c[0x0][0x38c] ;  /* 0x00007180ff0477ac */ /* 0x000e640008000800 */
[----:B-1----:R-:W3:Y:S02]  /*4020*/  MUFU.RCP64H R45, UR4 ;  /* 0x00000004002d7d08 */ /* 0x002ee40008001800 */
[----:B---3--:R-:W-:-:S08]  /*4030*/  DFMA R48, R44, -R46, 1 ;  /* 0x3ff000002c30742b */ /* 0x008fd0000000082e */
[----:B------:R-:W-:-:S08]  /*4040*/  DFMA R48, R48, R48, R48 ;  /* 0x000000303030722b */ /* 0x000fd00000000030 */
[----:B------:R-:W-:-:S08]  /*4050*/  DFMA R48, R44, R48, R44 ;  /* 0x000000302c30722b */ /* 0x000fd0000000002c */
[----:B------:R-:W-:-:S08]  /*4060*/  DFMA R44, R48, -R46, 1 ;  /* 0x3ff00000302c742b */ /* 0x000fd0000000082e */
[----:B------:R-:W-:Y:S01]  /*4070*/  DFMA R44, R48, R44, R48 ;  /* 0x0000002c302c722b */ /* 0x000fe20000000030 */
[----:B------:R-:W-:Y:S01]  /*4080*/  BSSY.RECONVERGENT B7, `(.L_x_53) ;  /* 0x0000013000077945 */ /* 0x000fe20003800200 */
[----:B----4-:R-:W-:-:S08]  /*4090*/  DMUL R42, R42, R6 ;  /* 0x000000062a2a7228 */ /* 0x010fd00000000000 */
[----:B------:R-:W-:-:S08]  /*40a0*/  DMUL R6, R44, R42 ;  /* 0x0000002a2c067228 */ /* 0x000fd00000000000 */
[----:B0-----:R-:W-:-:S08]  /*40b0*/  DFMA R36, R6, -R46, R42 ;  /* 0x8000002e0624722b */ /* 0x001fd0000000002a */
[----:B------:R-:W-:-:S10]  /*40c0*/  DFMA R6, R44, R36, R6 ;  /* 0x000000242c06722b */ /* 0x000fd40000000006 */
[----:B------:R-:W-:-:S05]  /*40d0*/  FFMA R27, RZ, UR4, R7 ;  /* 0x00000004ff1b7c23 */ /* 0x000fca0008000007 */
[----:B------:R-:W-:Y:S01]  /*40e0*/  FSETP.GT.AND P3, PT, |R27|, 1.469367938527859385e-39, PT ;  /* 0x001000001b00780b */ /* 0x000fe20003f64200 */
[----:B-----5:R-:W-:Y:S01]  /*40f0*/  @!P4 DADD R30, R30, -R32 ;  /* 0x000000001e1ec229 */ /* 0x020fe20000000820 */
[----:B------:R-:W-:-:S07]  /*4100*/  FSETP.GEU.AND P4, PT, |R43|, 6.5827683646048100446e-37, PT ;  /* 0x036000002b00780b */ /* 0x000fce0003f8e200 */
[----:B--2---:R-:W-:-:S08]  /*4110*/  DADD R38, -R38, R30 ;  /* 0x0000000026267229 */ /* 0x004fd0000000011e */
[----:B------:R-:W-:Y:S01]  /*4120*/  DADD R40, R38, R40 ;  /* 0x0000000026287229 */ /* 0x000fe20000000028 */
        /* <DEDUP_REMOVED lines=8> */
.L_x_54:
[----:B------:R-:W-:Y:S05]  /*41b0*/  BSYNC.RECONVERGENT B7 ;  /* 0x0000000000077941 */ /* 0x000fea0003800200 */
.L_x_53:
        /* <DEDUP_REMOVED lines=10> */
.L_x_46:
[----:B------:R-:W-:-:S07]  /*4260*/  IMAD.MOV.U32 R26, RZ, RZ, R25 ;  /* 0x000000ffff1a7224 */ /* 0x000fce00078e0019 */
.L_x_45:
[----:B------:R-:W-:-:S13]  /*4270*/  ISETP.NE.AND P3, PT, R22, RZ, PT ;  /* 0x000000ff1600720c */ /* 0x000fda0003f65270 */
[----:B------:R-:W-:Y:S05]  /*4280*/  @P3 BRA `(.L_x_25) ;  /* 0x0000000800143947 */ /* 0x000fea0003800000 */
        /* <DEDUP_REMOVED lines=48> */
.L_x_57:
[----:B------:R-:W-:Y:S05]  /*4590*/  BSYNC.RECONVERGENT B6 ;  /* 0x0000000000067941 */ /* 0x000fea0003800200 */
.L_x_56:
[----:B------:R-:W-:Y:S01]  /*45a0*/  IMAD.IADD R10, R40, 0x1, R21 ;  /* 0x00000001280a7824 */ /* 0x000fe200078e0215 */
[C---:B------:R-:W-:Y:S01]  /*45b0*/  R2UR UR4, R50.reuse ;  /* 0x00000000320472ca */ /* 0x040fe200000e0000 */
[----:B------:R-:W-:Y:S01]  /*45c0*/  DMUL R12, R6, R12 ;  /* 0x0000000c060c7228 */ /* 0x000fe20000000000 */
[----:B------:R-:W-:Y:S01]  /*45d0*/  R2UR UR5, R51 ;  /* 0x00000000330572ca */ /* 0x000fe200000e0000 */
[----:B------:R-:W-:Y:S01]  /*45e0*/  IMAD R11, R17, R10, R0 ;  /* 0x0000000a110b7224 */ /* 0x000fe200078e0200 */
[----:B------:R-:W-:Y:S01]  /*45f0*/  R2UR UR6, R50 ;  /* 0x00000000320672ca */ /* 0x000fe200000e0000 */
[----:B------:R-:W0:Y:S01]  /*4600*/  LDC.64 R14, c[0x0][0x388] ;  /* 0x0000e200ff0e7b82 */ /* 0x000e220000000a00 */
[----:B------:R-:W-:Y:S01]  /*4610*/  R2UR UR7, R51 ;  /* 0x00000000330772ca */ /* 0x000fe200000e0000 */
[----:B------:R-:W-:-:S06]  /*4620*/  IMAD.WIDE.U32 R10, R11, 0x8, R4 ;  /* 0x000000080b0a7825 */ /* 0x000fcc00078e0004 */
[----:B------:R-:W1:Y:S02]  /*4630*/  LDC.64 R32, c[0x0][0x380] ;  /* 0x0000e000ff207b82 */ /* 0x000e640000000a00 */
[----:B------:R2:W-:Y:S01]  /*4640*/  ST.E.64 desc[UR4][R10.64], R12 ;  /* 0x0000000c0a007985 */ /* 0x0005e2000c101b04 */
[----:B------:R-:W3:Y:S03]  /*4650*/  LDCU UR5, c[0x0][0x38c] ;  /* 0x00007180ff0577ac */ /* 0x000ee60008000800 */
[----:B------:R-:W1:Y:S01]  /*4660*/  LDG.E.64 R8, desc[UR6][R8.64] ;  /* 0x0000000608087981 */ /* 0x000e62000c1e1b00 */
[----:B------:R-:W-:Y:S01]  /*4670*/  IMAD.MOV.U32 R6, RZ, RZ, 0x1 ;  /* 0x00000001ff067424 */ /* 0x000fe200078e00ff */
[----:B------:R-:W4:Y:S01]  /*4680*/  LDCU UR4, c[0x0][0x3a8] ;  /* 0x00007500ff0477ac */ /* 0x000f220008000800 */
[C---:B------:R-:W-:Y:S01]  /*4690*/  ISETP.NE.AND P3, PT, R26.reuse, RZ, PT ;  /* 0x000000ff1a00720c */ /* 0x040fe20003f65270 */
[----:B---3--:R-:W0:Y:S01]  /*46a0*/  MUFU.RCP64H R7, UR5 ;  /* 0x0000000500077d08 */ /* 0x008e220008001800 */
[----:B----4-:R-:W-:-:S02]  /*46b0*/  ISETP.GE.AND P2, PT, R26, UR4, PT ;  /* 0x000000041a007c0c */ /* 0x010fc4000bf46270 */
[----:B0-----:R-:W-:-:S08]  /*46c0*/  DFMA R18, R6, -R14, 1 ;  /* 0x3ff000000612742b */ /* 0x001fd0000000080e */
[----:B------:R-:W-:-:S08]  /*46d0*/  DFMA R18, R18, R18, R18 ;  /* 0x000000121212722b */ /* 0x000fd00000000012 */
[----:B------:R-:W-:-:S08]  /*46e0*/  DFMA R18, R6, R18, R6 ;  /* 0x000000120612722b */ /* 0x000fd00000000006 */
[----:B------:R-:W-:-:S08]  /*46f0*/  DFMA R6, R18, -R14, 1 ;  /* 0x3ff000001206742b */ /* 0x000fd0000000080e */
[----:B------:R-:W-:Y:S02]  /*4700*/  DFMA R18, R18, R6, R18 ;  /* 0x000000061212722b */ /* 0x000fe40000000012 */
[----:B-1----:R-:W-:-:S08]  /*4710*/  DMUL R32, R8, R32 ;  /* 0x0000002008207228 */ /* 0x002fd00000000000 */
[----:B------:R-:W-:Y:S02]  /*4720*/  DMUL R6, R18, R32 ;  /* 0x0000002012067228 */ /* 0x000fe40000000000 */
[----:B------:R-:W-:-:S06]  /*4730*/  FSETP.GEU.AND P1, PT, |R33|, 6.5827683646048100446e-37, PT ;  /* 0x036000002100780b */ /* 0x000fcc0003f2e200 */
[----:B------:R-:W-:-:S08]  /*4740*/  DFMA R8, R6, -R14, R32 ;  /* 0x8000000e0608722b */ /* 0x000fd00000000020 */
[----:B------:R-:W-:-:S10]  /*4750*/  DFMA R6, R18, R8, R6 ;  /* 0x000000081206722b */ /* 0x000fd40000000006 */
[----:B------:R-:W-:-:S05]  /*4760*/  FFMA R8, RZ, UR5, R7 ;  /* 0x00000005ff087c23 */ /* 0x000fca0008000007 */
[----:B------:R-:W-:Y:S02]  /*4770*/  FSETP.GT.AND P0, PT, |R8|, 1.469367938527859385e-39, PT ;  /* 0x001000000800780b */ /* 0x000fe40003f04200 */
[----:B------:R-:W-:Y:S01]  /*4780*/  CS2R R8, SRZ ;  /* 0x0000000000087805 */ /* 0x000fe2000001ff00 */
[----:B--2---:R-:W-:Y:S10]  /*4790*/  @P2 BRA `(.L_x_58) ;  /* 0x0000000000442947 */ /* 0x004ff40003800000 */
[----:B------:R-:W0:Y:S01]  /*47a0*/  LDC.64 R14, c[0x0][0x3c0] ;  /* 0x0000f000ff0e7b82 */ /* 0x000e220000000a00 */
[----:B------:R-:W1:Y:S01]  /*47b0*/  LDCU.64 UR6, c[0x0][0x3c0] ;  /* 0x00007800ff0677ac */ /* 0x000e620008000a00 */
[----:B------:R-:W-:Y:S01]  /*47c0*/  IMAD R8, R26, UR4, RZ ;  /* 0x000000041a087c24 */ /* 0x000fe2000f8e02ff */
[----:B------:R-:W-:Y:S02]  /*47d0*/  SHF.R.S32.HI R9, RZ, 0x1f, R23 ;  /* 0x0000001fff097819 */ /* 0x000fe40000011417 */
[----:B------:R-:W-:Y:S02]  /*47e0*/  R2UR UR8, R50 ;  /* 0x00000000320872ca */ /* 0x000fe400000e0000 */
[----:B------:R-:W-:Y:S02]  /*47f0*/  IADD3 R19, P2, PT, R8, R23, RZ ;  /* 0x0000001708137210 */ /* 0x000fe40007f5e0ff */
[----:B------:R-:W-:Y:S02]  /*4800*/  R2UR UR9, R51 ;  /* 0x00000000330972ca */ /* 0x000fe400000e0000 */
[----:B------:R-:W-:-:S02]  /*4810*/  R2UR UR10, R50 ;  /* 0x00000000320a72ca */ /* 0x000fc400000e0000 */
[----:B------:R-:W-:Y:S02]  /*4820*/  R2UR UR11, R51 ;  /* 0x00000000330b72ca */ /* 0x000fe400000e0000 */
[----:B------:R-:W-:Y:S01]  /*4830*/  LEA.HI.X.SX32 R8, R8, R9, 0x1, P2 ;  /* 0x0000000908087211 */ /* 0x000fe200010f0eff */
[----:B------:R-:W-:Y:S01]  /*4840*/  IMAD R9, R26, UR4, R23 ;  /* 0x000000041a097c24 */ /* 0x000fe2000f8e0217 */
[----:B-1----:R-:W-:-:S04]  /*4850*/  LEA R18, P2, R19, UR6, 0x3 ;  /* 0x0000000613127c11 */ /* 0x002fc8000f8418ff */
[----:B------:R-:W-:Y:S01]  /*4860*/  LEA.HI.X R19, R19, UR7, R8, 0x3, P2 ;  /* 0x0000000713137c11 */ /* 0x000fe200090f1c08 */
[----:B0-----:R-:W-:-:S05]  /*4870*/  IMAD.WIDE.U32 R14, R9, 0x8, R14 ;  /* 0x00000008090e7825 */ /* 0x001fca00078e000e */
[----:B------:R-:W2:Y:S04]  /*4880*/  LDG.E.64 R8, desc[UR8][R14.64] ;  /* 0x000000080e087981 */ /* 0x000ea8000c1e1b00 */
[----:B------:R-:W2:Y:S02]  /*4890*/  LDG.E.64 R18, desc[UR10][R18.64+-0x8] ;  /* 0xfffff80a12127981 */ /* 0x000ea4000c1e1b00 */
[----:B--2---:R-:W-:-:S11]  /*48a0*/  DADD R8, R8, -R18 ;  /* 0x0000000008087229 */ /* 0x004fd60000000812 */
.L_x_58:
[----:B------:R-:W-:Y:S05]  /*48b0*/  @!P3 BRA `(.L_x_59) ;  /* 0x000000000050b947 */ /* 0x000fea0003800000 */
[----:B------:R-:W0:Y:S01]  /*48c0*/  LDC.64 R14, c[0x0][0x3c0] ;  /* 0x0000f000ff0e7b82 */ /* 0x000e220000000a00 */
[----:B------:R-:W1:Y:S01]  /*48d0*/  LDCU.64 UR6, c[0x0][0x3c0] ;  /* 0x00007800ff0677ac */ /* 0x000e620008000a00 */
[----:B------:R-:W-:Y:S01]  /*48e0*/  VIADD R19, R26, 0xffffffff ;  /* 0xffffffff1a137836 */ /* 0x000fe20000000000 */
[----:B------:R-:W-:Y:S01]  /*48f0*/  R2UR UR8, R50 ;  /* 0x00000000320872ca */ /* 0x000fe200000e0000 */
[----:B------:R-:W-:Y:S01]  /*4900*/  VIADD R18, R26, 0xffffffff ;  /* 0xffffffff1a127836 */ /* 0x000fe20000000000 */
[----:B------:R-:W-:Y:S01]  /*4910*/  R2UR UR9, R51 ;  /* 0x00000000330972ca */ /* 0x000fe200000e0000 */
[----:B------:R-:W-:Y:S01]  /*4920*/  IMAD R26, R19, UR4, RZ ;  /* 0x00000004131a7c24 */ /* 0x000fe2000f8e02ff */
[--C-:B------:R-:W-:Y:S01]  /*4930*/  SHF.R.S32.HI R29, RZ, 0x1f, R23.reuse ;  /* 0x0000001fff1d7819 */ /* 0x100fe20000011417 */
[----:B------:R-:W-:Y:S01]  /*4940*/  IMAD R19, R18, UR4, R23 ;  /* 0x0000000412137c24 */ /* 0x000fe2000f8e0217 */
[----:B------:R-:W-:Y:S02]  /*4950*/  R2UR UR4, R50 ;  /* 0x00000000320472ca */ /* 0x000fe400000e0000 */
[----:B------:R-:W-:-:S02]  /*4960*/  IADD3 R27, P2, PT, R26, R23, RZ ;  /* 0x000000171a1b7210 */ /* 0x000fc40007f5e0ff */
[----:B------:R-:W-:Y:S02]  /*4970*/  R2UR UR5, R51 ;  /* 0x00000000330572ca */ /* 0x000fe400000e0000 */
[----:B------:R-:W-:Y:S02]  /*4980*/  LEA.HI.X.SX32 R26, R26, R29, 0x1, P2 ;  /* 0x0000001d1a1a7211 */ /* 0x000fe400010f0eff */
[----:B-1----:R-:W-:Y:S01]  /*4990*/  LEA R18, P2, R27, UR6, 0x3 ;  /* 0x000000061b127c11 */ /* 0x002fe2000f8418ff */
[----:B0-----:R-:W-:-:S03]  /*49a0*/  IMAD.WIDE R14, R19, 0x8, R14 ;  /* 0x00000008130e7825 */ /* 0x001fc600078e020e */
[----:B------:R-:W-:-:S03]  /*49b0*/  LEA.HI.X R19, R27, UR7, R26, 0x3, P2 ;  /* 0x000000071b137c11 */ /* 0x000fc600090f1c1a */
[----:B------:R-:W2:Y:S04]  /*49c0*/  LDG.E.64 R14, desc[UR8][R14.64] ;  /* 0x000000080e0e7981 */ /* 0x000ea8000c1e1b00 */
[----:B------:R-:W3:Y:S01]  /*49d0*/  LDG.E.64 R18, desc[UR4][R18.64+-0x8] ;  /* 0xfffff80412127981 */ /* 0x000ee2000c1e1b00 */
[----:B--2---:R-:W-:-:S08]  /*49e0*/  DADD R8, R8, -R14 ;  /* 0x0000000008087229 */ /* 0x004fd0000000080e */
[----:B---3--:R-:W-:-:S11]  /*49f0*/  DADD R8, R8, R18 ;  /* 0x0000000008087229 */ /* 0x008fd60000000012 */
.L_x_59:
[----:B------:R-:W-:Y:S04]  /*4a00*/  BSSY.RECONVERGENT B6, `(.L_x_60) ;  /* 0x0000007000067945 */ /* 0x000fe80003800200 */
[----:B------:R-:W-:Y:S05]  /*4a10*/  @P0 BRA P1, `(.L_x_61) ;  /* 0x0000000000140947 */ /* 0x000fea0000800000 */
[----:B------:R-:W0:Y:S01]  /*4a20*/  LDCU.64 UR4, c[0x0][0x388] ;  /* 0x00007100ff0477ac */ /* 0x000e220008000a00 */
[----:B------:R-:W-:Y:S01]  /*4a30*/  MOV R42, 0x4a70 ;  /* 0x00004a70002a7802 */ /* 0x000fe20000000f00 */
[----:B0-----:R-:W-:Y:S02]  /*4a40*/  IMAD.U32 R6, RZ, RZ, UR4 ;  /* 0x00000004ff067e24 */ /* 0x001fe4000f8e00ff */
[----:B------:R-:W-:-:S07]  /*4a50*/  IMAD.U32 R7, RZ, RZ, UR5 ;  /* 0x00000005ff077e24 */ /* 0x000fce000f8e00ff */
[----:B------:R-:W-:Y:S05]  /*4a60*/  CALL.REL.NOINC `($__internal_0_$__cuda_sm20_div_rn_f64_full) ;  /* 0x0000000800247944 */ /* 0x000fea0003c00000 */
.L_x_61:
[----:B------:R-:W-:Y:S05]  /*4a70*/  BSYNC.RECONVERGENT B6 ;  /* 0x0000000000067941 */ /* 0x000fea0003800200 */
.L_x_60:
[----:B------:R-:W-:Y:S01]  /*4a80*/  DFMA R6, R6, R8, R12 ;  /* 0x000000080606722b */ /* 0x000fe2000000000c */
[----:B------:R-:W-:Y:S02]  /*4a90*/  R2UR UR4, R50 ;  /* 0x00000000320472ca */ /* 0x000fe400000e0000 */
[----:B------:R-:W-:-:S05]  /*4aa0*/  R2UR UR5, R51 ;  /* 0x00000000330572ca */ /* 0x000fca00000e0000 */
[----:B------:R-:W-:-:S08]  /*4ab0*/  DMUL R6, R6, R2 ;  /* 0x0000000206067228 */ /* 0x000fd00000000000 */
[----:B------:R-:W-:-:S07]  /*4ac0*/  DMUL R6, R6, R2 ;  /* 0x0000000206067228 */ /* 0x000fce0000000000 */
[----:B------:R2:W-:Y:S04]  /*4ad0*/  ST.E.64 desc[UR4][R10.64], R6 ;  /* 0x000000060a007985 */ /* 0x0005e8000c101b04 */
.L_x_25:
[----:B------:R-:W-:Y:S05]  /*4ae0*/  BSYNC.RECONVERGENT B0 ;  /* 0x0000000000007941 */ /* 0x000fea0003800200 */
.L_x_12:
[----:B0-234-:R-:W0:Y:S02]  /*4af0*/  LDC R6, c[0x0][0x3a8] ;  /* 0x0000ea00ff067b82 */ /* 0x01de240000000800 */
[C---:B0-----:R-:W-:Y:S01]  /*4b00*/  ISETP.NE.AND P0, PT, R21.reuse, R6, PT ;  /* 0x000000061500720c */ /* 0x041fe20003f05270 */
[----:B------:R-:W-:-:S12]  /*4b10*/  VIADD R21, R21, 0x1 ;  /* 0x0000000115157836 */ /* 0x000fd80000000000 */
[----:B------:R-:W-:Y:S05]  /*4b20*/  @P0 BRA `(.L_x_62) ;  /* 0xffffffb800180947 */ /* 0x000fea000383ffff */
[----:B------:R-:W-:Y:S05]  /*4b30*/  BSYNC.RECONVERGENT B1 ;  /* 0x0000000000017941 */ /* 0x000fea0003800200 */
.L_x_11:
[C---:B------:R-:W-:Y:S01]  /*4b40*/  ISETP.NE.AND P0, PT, R23.reuse, R6, PT ;  /* 0x000000061700720c */ /* 0x040fe20003f05270 */
[----:B------:R-:W-:-:S12]  /*4b50*/  VIADD R23, R23, 0x1 ;  /* 0x0000000117177836 */ /* 0x000fd80000000000 */
[----:B------:R-:W-:Y:S05]  /*4b60*/  @P0 BRA `(.L_x_63) ;  /* 0xffffffb400fc0947 */ /* 0x000fea000383ffff */
[----:B------:R-:W-:Y:S05]  /*4b70*/  BSYNC.RECONVERGENT B2 ;  /* 0x0000000000027941 */ /* 0x000fea0003800200 */
.L_x_10:
[C---:B------:R-:W-:Y:S01]  /*4b80*/  ISETP.NE.AND P0, PT, R24.reuse, R6, PT ;  /* 0x000000061800720c */ /* 0x040fe20003f05270 */
[----:B------:R-:W-:-:S12]  /*4b90*/  VIADD R24, R24, 0x1 ;  /* 0x0000000118187836 */ /* 0x000fd80000000000 */
[----:B------:R-:W-:Y:S05]  /*4ba0*/  @P0 BRA `(.L_x_64) ;  /* 0xffffffb400e00947 */ /* 0x000fea000383ffff */
[----:B------:R-:W-:Y:S05]  /*4bb0*/  BSYNC.RECONVERGENT B3 ;  /* 0x0000000000037941 */ /* 0x000fea0003800200 */
.L_x_8:
[----:B------:R-:W-:-:S13]  /*4bc0*/  ISETP.NE.AND P0, PT, R16, RZ, PT ;  /* 0x000000ff1000720c */ /* 0x000fda0003f05270 */
[----:B------:R-:W-:Y:S05]  /*4bd0*/  @!P0 BRA `(.L_x_7) ;  /* 0x0000000400b08947 */ /* 0x000fea0003800000 */
[----:B------:R-:W0:Y:S01]  /*4be0*/  S2R R3, SR_TID.X ;  /* 0x0000000000037919 */ /* 0x000e220000002100 */
[----:B------:R-:W0:Y:S01]  /*4bf0*/  S2UR UR4, SR_CTAID.X ;  /* 0x00000000000479c3 */ /* 0x000e220000002500 */
[----:B------:R-:W-:Y:S01]  /*4c00*/  VIMNMX.U32 R22, PT, PT, R17, 0x1, !PT ;  /* 0x0000000111167848 */ /* 0x000fe20007fe0000 */
[----:B------:R-:W-:-:S03]  /*4c10*/  IMAD.MOV.U32 R25, RZ, RZ, RZ ;  /* 0x000000ffff197224 */ /* 0x000fc600078e00ff */
[----:B------:R-:W-:-:S03]  /*4c20*/  LOP3.LUT R23, R22, 0xfffffffc, RZ, 0xc0, !PT ;  /* 0xfffffffc16177812 */ /* 0x000fc600078ec0ff */
[----:B------:R-:W0:Y:S02]  /*4c30*/  LDC R0, c[0x0][0x360] ;  /* 0x0000d800ff007b82 */ /* 0x000e240000000800 */
[----:B------:R-:W-:Y:S02]  /*4c40*/  IMAD.MOV R28, RZ, RZ, -R23 ;  /* 0x000000ffff1c7224 */ /* 0x000fe400078e0a17 */
[----:B0-----:R-:W-:-:S04]  /*4c50*/  IMAD R0, R0, UR4, R3 ;  /* 0x0000000400007c24 */ /* 0x001fc8000f8e0203 */
[----:B------:R-:W-:-:S04]  /*4c60*/  IMAD R0, R17, R0, RZ ;  /* 0x0000000011007224 */ /* 0x000fc800078e02ff */
[----:B------:R-:W-:-:S07]  /*4c70*/  IMAD R16, R17, R0, RZ ;  /* 0x0000000011107224 */ /* 0x000fce00078e02ff */
.L_x_69:
[----:B------:R-:W0:Y:S01]  /*4c80*/  LDC.64 R18, c[0x0][0x3b0] ;  /* 0x0000ec00ff127b82 */ /* 0x000e220000000a00 */
[----:B------:R-:W-:Y:S01]  /*4c90*/  ISETP.GE.U32.AND P0, PT, R17, 0x4, PT ;  /* 0x000000041100780c */ /* 0x000fe20003f06070 */
[--C-:B--2---:R-:W-:Y:S02]  /*4ca0*/  IMAD.IADD R21, R0, 0x1, R25.reuse ;  /* 0x0000000100157824 */ /* 0x104fe400078e0219 */
[----:B------:R-:W-:Y:S02]  /*4cb0*/  IMAD.IADD R30, R16, 0x1, R25 ;  /* 0x00000001101e7824 */ /* 0x000fe400078e0219 */
[----:B------:R-:W-:Y:S02]  /*4cc0*/  IMAD.MOV.U32 R10, RZ, RZ, RZ ;  /* 0x000000ffff0a7224 */ /* 0x000fe400078e00ff */
[----:B0-----:R-:W-:-:S06]  /*4cd0*/  IMAD.WIDE R20, R21, 0x4, R18 ;  /* 0x0000000415147825 */ /* 0x001fcc00078e0212 */
[----:B------:R-:W-:Y:S05]  /*4ce0*/  @!P0 BRA `(.L_x_65) ;  /* 0x0000000000fc8947 */ /* 0x000fea0003800000 */
[----:B------:R-:W-:Y:S01]  /*4cf0*/  BSSY.RECONVERGENT B0, `(.L_x_66) ;  /* 0x000003d000007945 */ /* 0x000fe20003800200 */
[----:B------:R-:W-:Y:S02]  /*4d00*/  IMAD.MOV.U32 R27, RZ, RZ, R30 ;  /* 0x000000ffff1b7224 */ /* 0x000fe400078e001e */
[----:B------:R-:W-:Y:S02]  /*4d10*/  IMAD.MOV.U32 R24, RZ, RZ, R25 ;  /* 0x000000ffff187224 */ /* 0x000fe400078e0019 */
[----:B------:R-:W-:Y:S02]  /*4d20*/  IMAD.MOV.U32 R29, RZ, RZ, R0 ;  /* 0x000000ffff1d7224 */ /* 0x000fe400078e0000 */
[----:B------:R-:W-:-:S07]  /*4d30*/  IMAD.MOV.U32 R26, RZ, RZ, R28 ;  /* 0x000000ffff1a7224 */ /* 0x000fce00078e001c */
.L_x_67:
[C---:B-1----:R-:W-:Y:S01]  /*4d40*/  R2UR UR4, R50.reuse ;  /* 0x00000000320472ca */ /* 0x042fe200000e0000 */
[----:B0-----:R-:W-:Y:S01]  /*4d50*/  IMAD.WIDE R2, R29, 0x4, R18 ;  /* 0x000000041d027825 */ /* 0x001fe200078e0212 */
[C---:B------:R-:W-:Y:S01]  /*4d60*/  R2UR UR5, R51.reuse ;  /* 0x00000000330572ca */ /* 0x040fe200000e0000 */
[----:B------:R-:W0:Y:S01]  /*4d70*/  LDC.64 R6, c[0x0][0x390] ;  /* 0x0000e400ff067b82 */ /* 0x000e220000000a00 */
[----:B------:R-:W-:Y:S02]  /*4d80*/  R2UR UR6, R50 ;  /* 0x00000000320672ca */ /* 0x000fe400000e0000 */
[----:B------:R-:W-:-:S05]  /*4d90*/  R2UR UR7, R51 ;  /* 0x00000000330772ca */ /* 0x000fca00000e0000 */
[----:B------:R-:W1:Y:S04]  /*4da0*/  LDC.64 R8, c[0x0][0x398] ;  /* 0x0000e600ff087b82 */ /* 0x000e680000000a00 */
[----:B------:R-:W2:Y:S04]  /*4db0*/  LDG.E R31, desc[UR4][R20.64] ;  /* 0x00000004141f7981 */ /* 0x000ea8000c1e1900 */
[----:B------:R-:W3:Y:S01]  /*4dc0*/  LDG.E R33, desc[UR6][R2.64] ;  /* 0x0000000602217981 */ /* 0x000ee2000c1e1900 */
[----:B------:R-:W-:Y:S01]  /*4dd0*/  R2UR UR8, R50 ;  /* 0x00000000320872ca */ /* 0x000fe200000e0000 */
[----:B------:R-:W-:Y:S01]  /*4de0*/  IMAD.WIDE R10, R24, 0x8, R4 ;  /* 0x00000008180a7825 */ /* 0x000fe200078e0204 */
[----:B------:R-:W-:Y:S01]  /*4df0*/  R2UR UR9, R51 ;  /* 0x00000000330972ca */ /* 0x000fe200000e0000 */
[----:B------:R-:W4:Y:S02]  /*4e00*/  LDC.64 R14, c[0x0][0x3a0] ;  /* 0x0000e800ff0e7b82 */ /* 0x000f240000000a00 */
[----:B0-----:R-:W-:-:S04]  /*4e10*/  IMAD.WIDE R6, R27, 0x4, R6 ;  /* 0x000000041b067825 */ /* 0x001fc800078e0206 */
[C---:B-1----:R-:W-:Y:S01]  /*4e20*/  IMAD.WIDE R8, R27.reuse, 0x4, R8 ;  /* 0x000000041b087825 */ /* 0x042fe200078e0208 */
[----:B--2---:R0:W-:Y:S04]  /*4e30*/  STG.E desc[UR4][R6.64], R31 ;  /* 0x0000001f06007986 */ /* 0x0041e8000c101904 */
[----:B---3--:R1:W-:Y:S04]  /*4e40*/  STG.E desc[UR6][R8.64], R33 ;  /* 0x0000002108007986 */ /* 0x0083e8000c101906 */
[----:B------:R-:W2:Y:S01]  /*4e50*/  LD.E.64 R12, desc[UR8][R10.64] ;  /* 0x000000080a0c7980 */ /* 0x000ea2000c101b00 */
[----:B----4-:R-:W-:-:S05]  /*4e60*/  IMAD.WIDE R14, R27, 0x8, R14 ;  /* 0x000000081b0e7825 */ /* 0x010fca00078e020e */
[----:B--2---:R2:W-:Y:S04]  /*4e70*/  STG.E.64 desc[UR4][R14.64], R12 ;  /* 0x0000000c0e007986 */ /* 0x0045e8000c101b04 */
[----:B------:R-:W3:Y:S04]  /*4e80*/  LDG.E R35, desc[UR6][R20.64] ;  /* 0x0000000614237981 */ /* 0x000ee8000c1e1900 */
[----:B------:R-:W4:Y:S01]  /*4e90*/  LDG.E R37, desc[UR8][R2.64+0x4] ;  /* 0x0000040802257981 */ /* 0x000f22000c1e1900 */
[----:B0-----:R-:W-:-:S04]  /*4ea0*/  IMAD.WIDE R6, R17, 0x4, R6 ;  /* 0x0000000411067825 */ /* 0x001fc800078e0206 */
[----:B-1----:R-:W-:-:S04]  /*4eb0*/  IMAD.WIDE R8, R17, 0x4, R8 ;  /* 0x0000000411087825 */ /* 0x002fc800078e0208 */
[C---:B------:R-:W-:Y:S01]  /*4ec0*/  IMAD.WIDE R10, R17.reuse, 0x8, R10 ;  /* 0x00000008110a7825 */ /* 0x040fe200078e020a */
[----:B---3--:R0:W-:Y:S04]  /*4ed0*/  STG.E desc[UR4][R6.64], R35 ;  /* 0x0000002306007986 */ /* 0x0081e8000c101904 */
[----:B----4-:R1:W-:Y:S04]  /*4ee0*/  STG.E desc[UR6][R8.64], R37 ;  /* 0x0000002508007986 */ /* 0x0103e8000c101906 */
[----:B--2---:R-:W2:Y:S01]  /*4ef0*/  LD.E.64 R12, desc[UR8][R10.64] ;  /* 0x000000080a0c7980 */ /* 0x004ea2000c101b00 */
[----:B------:R-:W-:-:S05]  /*4f00*/  IMAD.WIDE R14, R17, 0x8, R14 ;  /* 0x00000008110e7825 */ /* 0x000fca00078e020e */
        /* <DEDUP_REMOVED lines=15> */
[----:B------:R-:W-:Y:S01]  /*5000*/  IMAD.WIDE R10, R17, 0x8, R10 ;  /* 0x00000008110a7825 */ /* 0x000fe200078e020a */
[----:B---3--:R0:W-:Y:S04]  /*5010*/  STG.E desc[UR4][R6.64], R35 ;  /* 0x0000002306007986 */ /* 0x0081e8000c101904 */
[----:B----4-:R0:W-:Y:S04]  /*5020*/  STG.E desc[UR6][R8.64], R3 ;  /* 0x0000000308007986 */ /* 0x0101e8000c101906 */
[----:B------:R-:W3:Y:S01]  /*5030*/  LD.E.64 R10, desc[UR8][R10.64] ;  /* 0x000000080a0a7980 */ /* 0x000ee2000c101b00 */
[----:B------:R-:W-:-:S02]  /*5040*/  VIADD R26, R26, 0x4 ;  /* 0x000000041a1a7836 */ /* 0x000fc40000000000 */
[----:B--2---:R-:W-:-:S03]  /*5050*/  IMAD.WIDE R14, R17, 0x8, R14 ;  /* 0x00000008110e7825 */ /* 0x004fc600078e020e */
[----:B------:R-:W-:Y:S01]  /*5060*/  ISETP.NE.AND P0, PT, R26, RZ, PT ;  /* 0x000000ff1a00720c */ /* 0x000fe20003f05270 */
[----:B------:R-:W-:Y:S02]  /*5070*/  VIADD R29, R29, 0x4 ;  /* 0x000000041d1d7836 */ /* 0x000fe40000000000 */
[C---:B------:R-:W-:Y:S02]  /*5080*/  IMAD R24, R17.reuse, 0x4, R24 ;  /* 0x0000000411187824 */ /* 0x040fe400078e0218 */
[----:B------:R-:W-:Y:S01]  /*5090*/  IMAD R27, R17, 0x4, R27 ;  /* 0x00000004111b7824 */ /* 0x000fe200078e021b */
[----:B---3--:R0:W-:Y:S07]  /*50a0*/  STG.E.64 desc[UR4][R14.64], R10 ;  /* 0x0000000a0e007986 */ /* 0x0081ee000c101b04 */
[----:B------:R-:W-:Y:S05]  /*50b0*/  @P0 BRA `(.L_x_67) ;  /* 0xfffffffc00200947 */ /* 0x000fea000383ffff */
[----:B------:R-:W-:Y:S05]  /*50c0*/  BSYNC.RECONVERGENT B0 ;  /* 0x0000000000007941 */ /* 0x000fea0003800200 */
.L_x_66:
[----:B0-----:R-:W-:-:S07]  /*50d0*/  IMAD.MOV.U32 R10, RZ, RZ, R23 ;  /* 0x000000ffff0a7224 */ /* 0x001fce00078e0017 */
.L_x_65:
[----:B------:R-:W-:-:S13]  /*50e0*/  LOP3.LUT P0, RZ, R22, 0x1, RZ, 0xc0, !PT ;  /* 0x0000000116ff7812 */ /* 0x000fda000780c0ff */
[----:B------:R-:W-:Y:S05]  /*50f0*/  @!P0 BRA `(.L_x_68) ;  /* 0x00000000005c8947 */ /* 0x000fea0003800000 */
[----:B-1----:R-:W-:Y:S01]  /*5100*/  R2UR UR4, R50 ;  /* 0x00000000320472ca */ /* 0x002fe200000e0000 */
[----:B------:R-:W-:Y:S01]  /*5110*/  IMAD.IADD R3, R0, 0x1, R10 ;  /* 0x0000000100037824 */ /* 0x000fe200078e020a */
[----:B------:R-:W-:Y:S01]  /*5120*/  R2UR UR5, R51 ;  /* 0x00000000330572ca */ /* 0x000fe200000e0000 */
[----:B------:R-:W0:Y:S01]  /*5130*/  LDC.64 R6, c[0x0][0x390] ;  /* 0x0000e400ff067b82 */ /* 0x000e220000000a00 */
[----:B------:R-:W-:Y:S01]  /*5140*/  R2UR UR6, R50 ;  /* 0x00000000320672ca */ /* 0x000fe200000e0000 */
[----:B------:R-:W-:Y:S01]  /*5150*/  IMAD.WIDE R2, R3, 0x4, R18 ;  /* 0x0000000403027825 */ /* 0x000fe200078e0212 */
[----:B------:R-:W-:-:S05]  /*5160*/  R2UR UR7, R51 ;  /* 0x00000000330772ca */ /* 0x000fca00000e0000 */
[----:B------:R-:W1:Y:S04]  /*5170*/  LDC.64 R8, c[0x0][0x398] ;  /* 0x0000e600ff087b82 */ /* 0x000e680000000a00 */
[----:B------:R-:W2:Y:S04]  /*5180*/  LDG.E R21, desc[UR4][R20.64] ;  /* 0x0000000414157981 */ /* 0x000ea8000c1e1900 */
[----:B------:R3:W4:Y:S01]  /*5190*/  LDG.E R13, desc[UR6][R2.64] ;  /* 0x00000006020d7981 */ /* 0x000722000c1e1900 */
[----:B------:R-:W-:Y:S01]  /*51a0*/  R2UR UR8, R50 ;  /* 0x00000000320872ca */ /* 0x000fe200000e0000 */
[-C--:B------:R-:W-:Y:S01]  /*51b0*/  IMAD R15, R17, R10.reuse, R30 ;  /* 0x0000000a110f7224 */ /* 0x080fe200078e021e */
[----:B------:R-:W-:Y:S01]  /*51c0*/  R2UR UR9, R51 ;  /* 0x00000000330972ca */ /* 0x000fe200000e0000 */
[----:B------:R-:W-:-:S02]  /*51d0*/  IMAD R11, R17, R10, R25 ;  /* 0x0000000a110b7224 */ /* 0x000fc400078e0219 */
[----:B0-----:R-:W-:Y:S01]  /*51e0*/  IMAD.WIDE R6, R15, 0x4, R6 ;  /* 0x000000040f067825 */ /* 0x001fe200078e0206 */
[----:B---3--:R-:W0:Y:S03]  /*51f0*/  LDC.64 R2, c[0x0][0x3a0] ;  /* 0x0000e800ff027b82 */ /* 0x008e260000000a00 */
[----:B------:R-:W-:-:S04]  /*5200*/  IMAD.WIDE R10, R11, 0x8, R4 ;  /* 0x000000080b0a7825 */ /* 0x000fc800078e0204 */
[C---:B-1----:R-:W-:Y:S01]  /*5210*/  IMAD.WIDE R8, R15.reuse, 0x4, R8 ;  /* 0x000000040f087825 */ /* 0x042fe200078e0208 */
[----:B--2---:R2:W-:Y:S04]  /*5220*/  STG.E desc[UR4][R6.64], R21 ;  /* 0x0000001506007986 */ /* 0x0045e8000c101904 */
[----:B----4-:R2:W-:Y:S04]  /*5230*/  STG.E desc[UR6][R8.64], R13 ;  /* 0x0000000d08007986 */ /* 0x0105e8000c101906 */
[----:B------:R-:W3:Y:S01]  /*5240*/  LD.E.64 R10, desc[UR8][R10.64] ;  /* 0x000000080a0a7980 */ /* 0x000ee2000c101b00 */
[----:B0-----:R-:W-:-:S05]  /*5250*/  IMAD.WIDE R2, R15, 0x8, R2 ;  /* 0x000000080f027825 */ /* 0x001fca00078e0202 */
[----:B---3--:R2:W-:Y:S02]  /*5260*/  STG.E.64 desc[UR4][R2.64], R10 ;  /* 0x0000000a02007986 */ /* 0x0085e4000c101b04 */
.L_x_68:
[----:B------:R-:W-:-:S05]  /*5270*/  VIADD R25, R25, 0x1 ;  /* 0x0000000119197836 */ /* 0x000fca0000000000 */
[----:B------:R-:W-:-:S13]  /*5280*/  ISETP.NE.AND P0, PT, R25, R22, PT ;  /* 0x000000161900720c */ /* 0x000fda0003f05270 */
[----:B------:R-:W-:Y:S05]  /*5290*/  @P0 BRA `(.L_x_69) ;  /* 0xfffffff800780947 */ /* 0x000fea000383ffff */
.L_x_7:
[----:B------:R-:W-:Y:S05]  /*52a0*/  BSYNC.RECONVERGENT B4 ;  /* 0x0000000000047941 */ /* 0x000fea0003800200 */
.L_x_6:
[----:B------:R-:W-:-:S04]  /*52b0*/  MOV R0, 0x8 ;  /* 0x0000000800007802 */ /* 0x000fc80000000f00 */
[----:B--2---:R0:W2:Y:S03]  /*52c0*/  LDC.64 R2, c[0x4][R0] ;  /* 0x0100000000027b82 */ /* 0x0040a60000000a00 */
[----:B------:R-:W-:-:S07]  /*52d0*/  LEPC R20, `(.L_x_70) ;  /* 0x000000001014794e */ /* 0x000fce0000000000 */
[----:B012---:R-:W-:Y:S05]  /*52e0*/  CALL.ABS.NOINC R2 ;  /* 0x0000000002007343 */ /* 0x007fea0003c00000 */
.L_x_70:
[----:B------:R-:W-:Y:S05]  /*52f0*/  EXIT ;  /* 0x000000000000794d */ /* 0x000fea0003800000 */
        .weak           $__internal_0_$__cuda_sm20_div_rn_f64_full
        .type           $__internal_0_$__cuda_sm20_div_rn_f64_full,@function
        .size           $__internal_0_$__cuda_sm20_div_rn_f64_full,(.L_x_141 - $__internal_0_$__cuda_sm20_div_rn_f64_full)
$__internal_0_$__cuda_sm20_div_rn_f64_full:
[C---:B------:R-:W-:Y:S01]  /*5300*/  FSETP.GEU.AND P3, PT, |R33|.reuse, 1.469367938527859385e-39, PT ;  /* 0x001000002100780b */ /* 0x040fe20003f6e200 */
[----:B------:R-:W-:Y:S01]  /*5310*/  IMAD.MOV.U32 R43, RZ, RZ, 0x1ca00000 ;  /* 0x1ca00000ff2b7424 */ /* 0x000fe200078e00ff */
[----:B------:R-:W-:Y:S01]  /*5320*/  LOP3.LUT R52, R33, 0x7ff00000, RZ, 0xc0, !PT ;  /* 0x7ff0000021347812 */ /* 0x000fe200078ec0ff */
[----:B------:R-:W-:Y:S01]  /*5330*/  IMAD.MOV.U32 R38, RZ, RZ, 0x1 ;  /* 0x00000001ff267424 */ /* 0x000fe200078e00ff */
[C---:B------:R-:W-:Y:S01]  /*5340*/  LOP3.LUT R53, R7.reuse, 0x7ff00000, RZ, 0xc0, !PT ;  /* 0x7ff0000007357812 */ /* 0x040fe200078ec0ff */
[----:B------:R-:W-:Y:S01]  /*5350*/  BSSY.RECONVERGENT B5, `(.L_x_71) ;  /* 0x0000052000057945 */ /* 0x000fe20003800200 */
[----:B------:R-:W-:Y:S01]  /*5360*/  LOP3.LUT R30, R7, 0x800fffff, RZ, 0xc0, !PT ;  /* 0x800fffff071e7812 */ /* 0x000fe200078ec0ff */
[----:B------:R-:W-:-:S06]  /*5370*/  IMAD.MOV.U32 R56, RZ, RZ, R52 ;  /* 0x000000ffff387224 */ /* 0x000fcc00078e0034 */
[----:B------:R-:W-:Y:S01]  /*5380*/  @!P3 LOP3.LUT R31, R7, 0x7ff00000, RZ, 0xc0, !PT ;  /* 0x7ff00000071fb812 */ /* 0x000fe200078ec0ff */
[----:B------:R-:W-:-:S03]  /*5390*/  @!P3 IMAD.MOV.U32 R46, RZ, RZ, RZ ;  /* 0x000000ffff2eb224 */ /* 0x000fc600078e00ff */
[----:B------:R-:W-:Y:S02]  /*53a0*/  @!P3 ISETP.GE.U32.AND P6, PT, R52, R31, PT ;  /* 0x0000001f3400b20c */ /* 0x000fe40003fc6070 */
[----:B------:R-:W-:Y:S01]  /*53b0*/  LOP3.LUT R31, R30, 0x3ff00000, RZ, 0xfc, !PT ;  /* 0x3ff000001e1f7812 */ /* 0x000fe200078efcff */
[----:B------:R-:W-:Y:S01]  /*53c0*/  IMAD.MOV.U32 R30, RZ, RZ, R6 ;  /* 0x000000ffff1e7224 */ /* 0x000fe200078e0006 */
[----:B------:R-:W-:Y:S02]  /*53d0*/  @!P3 SEL R49, R43, 0x63400000, !P6 ;  /* 0x634000002b31b807 */ /* 0x000fe40007000000 */
[----:B------:R-:W-:Y:S02]  /*53e0*/  ISETP.GE.U32.AND P6, PT, R52, R53, PT ;  /* 0x000000353400720c */ /* 0x000fe40003fc6070 */
[----:B------:R-:W-:Y:S02]  /*53f0*/  @!P3 LOP3.LUT R49, R49, 0x80000000, R33, 0xf8, !PT ;  /* 0x800000003131b812 */ /* 0x000fe400078ef821 */
[----:B------:R-:W-:-:S02]  /*5400*/  SEL R47, R43, 0x63400000, !P6 ;  /* 0x634000002b2f7807 */ /* 0x000fc40007000000 */
[----:B------:R-:W-:-:S13]  /*5410*/  FSETP.GEU.AND P6, PT, |R7|, 1.469367938527859385e-39, PT ;  /* 0x001000000700780b */ /* 0x000fda0003fce200 */
[----:B------:R-:W-:-:S06]  /*5420*/  @!P6 DMUL R30, R6, 8.98846567431157953865e+307 ;  /* 0x7fe00000061ee828 */ /* 0x000fcc0000000000 */
[----:B------:R-:W0:Y:S04]  /*5430*/  MUFU.RCP64H R39, R31 ;  /* 0x0000001f00277308 */ /* 0x000e280000001800 */
[----:B------:R-:W-:-:S05]  /*5440*/  @!P6 LOP3.LUT R53, R31, 0x7ff00000, RZ, 0xc0, !PT ;  /* 0x7ff000001f35e812 */ /* 0x000fca00078ec0ff */
[----:B------:R-:W-:Y:S01]  /*5450*/  VIADD R57, R53, 0xffffffff ;  /* 0xffffffff35397836 */ /* 0x000fe20000000000 */
[----:B0-----:R-:W-:-:S08]  /*5460*/  DFMA R36, R38, -R30, 1 ;  /* 0x3ff000002624742b */ /* 0x001fd0000000081e */
[----:B------:R-:W-:-:S08]  /*5470*/  DFMA R36, R36, R36, R36 ;  /* 0x000000242424722b */ /* 0x000fd00000000024 */
[----:B------:R-:W-:Y:S01]  /*5480*/  DFMA R38, R38, R36, R38 ;  /* 0x000000242626722b */ /* 0x000fe20000000026 */
[----:B------:R-:W-:Y:S01]  /*5490*/  LOP3.LUT R37, R47, 0x800fffff, R33, 0xf8, !PT ;  /* 0x800fffff2f257812 */ /* 0x000fe200078ef821 */
[----:B------:R-:W-:Y:S01]  /*54a0*/  IMAD.MOV.U32 R36, RZ, RZ, R32 ;  /* 0x000000ffff247224 */ /* 0x000fe200078e0020 */
[----:B------:R-:W-:-:S05]  /*54b0*/  @!P3 LOP3.LUT R47, R49, 0x100000, RZ, 0xfc, !PT ;  /* 0x00100000312fb812 */ /* 0x000fca00078efcff */
[----:B------:R-:W-:Y:S02]  /*54c0*/  DFMA R48, R38, -R30, 1 ;  /* 0x3ff000002630742b */ /* 0x000fe4000000081e */
[----:B------:R-:W-:-:S06]  /*54d0*/  @!P3 DFMA R36, R36, 2, -R46 ;  /* 0x400000002424b82b */ /* 0x000fcc000000082e */
[----:B------:R-:W-:-:S04]  /*54e0*/  DFMA R38, R38, R48, R38 ;  /* 0x000000302626722b */ /* 0x000fc80000000026 */
[----:B------:R-:W-:-:S04]  /*54f0*/  @!P3 LOP3.LUT R56, R37, 0x7ff00000, RZ, 0xc0, !PT ;  /* 0x7ff000002538b812 */ /* 0x000fc800078ec0ff */
[----:B------:R-:W-:Y:S01]  /*5500*/  DMUL R46, R38, R36 ;  /* 0x00000024262e7228 */ /* 0x000fe20000000000 */
[----:B------:R-:W-:-:S05]  /*5510*/  VIADD R48, R56, 0xffffffff ;  /* 0xffffffff38307836 */ /* 0x000fca0000000000 */
[----:B------:R-:W-:Y:S02]  /*5520*/  ISETP.GT.U32.AND P3, PT, R48, 0x7feffffe, PT ;  /* 0x7feffffe3000780c */ /* 0x000fe40003f64070 */
[----:B------:R-:W-:Y:S02]  /*5530*/  DFMA R48, R46, -R30, R36 ;  /* 0x8000001e2e30722b */ /* 0x000fe40000000024 */
[----:B------:R-:W-:-:S06]  /*5540*/  ISETP.GT.U32.OR P3, PT, R57, 0x7feffffe, P3 ;  /* 0x7feffffe3900780c */ /* 0x000fcc0001f64470 */
[----:B------:R-:W-:-:S07]  /*5550*/  DFMA R38, R38, R48, R46 ;  /* 0x000000302626722b */ /* 0x000fce000000002e */
[----:B------:R-:W-:Y:S05]  /*5560*/  @P3 BRA `(.L_x_72) ;  /* 0x00000000006c3947 */ /* 0x000fea0003800000 */
[----:B------:R-:W-:-:S04]  /*5570*/  LOP3.LUT R33, R7, 0x7ff00000, RZ, 0xc0, !PT ;  /* 0x7ff0000007217812 */ /* 0x000fc800078ec0ff */
[CC--:B------:R-:W-:Y:S02]  /*5580*/  VIADDMNMX R32, R52.reuse, -R33.reuse, 0xb9600000, !PT ;  /* 0xb960000034207446 */ /* 0x0c0fe40007800921 */
[----:B------:R-:W-:Y:S02]  /*5590*/  ISETP.GE.U32.AND P3, PT, R52, R33, PT ;  /* 0x000000213400720c */ /* 0x000fe40003f66070 */
[----:B------:R-:W-:Y:S02]  /*55a0*/  VIMNMX R32, PT, PT, R32, 0x46a00000, PT ;  /* 0x46a0000020207848 */ /* 0x000fe40003fe0100 */
[----:B------:R-:W-:-:S05]  /*55b0*/  SEL R43, R43, 0x63400000, !P3 ;  /* 0x634000002b2b7807 */ /* 0x000fca0005800000 */
[----:B------:R-:W-:Y:S02]  /*55c0*/  IMAD.IADD R43, R32, 0x1, -R43 ;  /* 0x00000001202b7824 */ /* 0x000fe400078e0a2b */
[----:B------:R-:W-:Y:S02]  /*55d0*/  IMAD.MOV.U32 R32, RZ, RZ, RZ ;  /* 0x000000ffff207224 */ /* 0x000fe400078e00ff */
[----:B------:R-:W-:-:S06]  /*55e0*/  VIADD R33, R43, 0x7fe00000 ;  /* 0x7fe000002b217836 */ /* 0x000fcc0000000000 */
[----:B------:R-:W-:-:S10]  /*55f0*/  DMUL R46, R38, R32 ;  /* 0x00000020262e7228 */ /* 0x000fd40000000000 */
[----:B------:R-:W-:-:S13]  /*5600*/  FSETP.GTU.AND P3, PT, |R47|, 1.469367938527859385e-39, PT ;  /* 0x001000002f00780b */ /* 0x000fda0003f6c200 */
[----:B------:R-:W-:Y:S05]  /*5610*/  @P3 BRA `(.L_x_73) ;  /* 0x0000000000943947 */ /* 0x000fea0003800000 */
[----:B------:R-:W-:Y:S01]  /*5620*/  DFMA R30, R38, -R30, R36 ;  /* 0x8000001e261e722b */ /* 0x000fe20000000024 */
[----:B------:R-:W-:-:S09]  /*5630*/  IMAD.MOV.U32 R32, RZ, RZ, RZ ;  /* 0x000000ffff207224 */ /* 0x000fd200078e00ff */
[C---:B------:R-:W-:Y:S02]  /*5640*/  FSETP.NEU.AND P3, PT, R31.reuse, RZ, PT ;  /* 0x000000ff1f00720b */ /* 0x040fe40003f6d000 */
[----:B------:R-:W-:-:S04]  /*5650*/  LOP3.LUT R37, R31, 0x80000000, R7, 0x48, !PT ;  /* 0x800000001f257812 */ /* 0x000fc800078e4807 */
[----:B------:R-:W-:-:S07]  /*5660*/  LOP3.LUT R33, R37, R33, RZ, 0xfc, !PT ;  /* 0x0000002125217212 */ /* 0x000fce00078efcff */
[----:B------:R-:W-:Y:S05]  /*5670*/  @!P3 BRA `(.L_x_73) ;  /* 0x00000000007cb947 */ /* 0x000fea0003800000 */
[----:B------:R-:W-:Y:S01]  /*5680*/  IMAD.MOV R7, RZ, RZ, -R43 ;  /* 0x000000ffff077224 */ /* 0x000fe200078e0a2b */
[----:B------:R-:W-:Y:S01]  /*5690*/  DMUL.RP R32, R38, R32 ;  /* 0x0000002026207228 */ /* 0x000fe20000008000 */
[----:B------:R-:W-:-:S06]  /*56a0*/  IMAD.MOV.U32 R6, RZ, RZ, RZ ;  /* 0x000000ffff067224 */ /* 0x000fcc00078e00ff */
[----:B------:R-:W-:-:S03]  /*56b0*/  DFMA R6, R46, -R6, R38 ;  /* 0x800000062e06722b */ /* 0x000fc60000000026 */
[----:B------:R-:W-:-:S03]  /*56c0*/  LOP3.LUT R37, R33, R37, RZ, 0x3c, !PT ;  /* 0x0000002521257212 */ /* 0x000fc600078e3cff */
[----:B------:R-:W-:-:S04]  /*56d0*/  IADD3 R6, PT, PT, -R43, -0x43300000, RZ ;  /* 0xbcd000002b067810 */ /* 0x000fc80007ffe1ff */
[----:B------:R-:W-:-:S04]  /*56e0*/  FSETP.NEU.AND P3, PT, |R7|, R6, PT ;  /* 0x000000060700720b */ /* 0x000fc80003f6d200 */
[----:B------:R-:W-:Y:S02]  /*56f0*/  FSEL R46, R32, R46, !P3 ;  /* 0x0000002e202e7208 */ /* 0x000fe40005800000 */
[----:B------:R-:W-:Y:S01]  /*5700*/  FSEL R47, R37, R47, !P3 ;  /* 0x0000002f252f7208 */ /* 0x000fe20005800000 */
[----:B------:R-:W-:Y:S06]  /*5710*/  BRA `(.L_x_73) ;  /* 0x0000000000547947 */ /* 0x000fec0003800000 */
.L_x_72:
[----:B------:R-:W-:-:S14]  /*5720*/  DSETP.NAN.AND P3, PT, R32, R32, PT ;  /* 0x000000202000722a */ /* 0x000fdc0003f68000 */
[----:B------:R-:W-:Y:S05]  /*5730*/  @P3 BRA `(.L_x_74) ;  /* 0x0000000000443947 */ /* 0x000fea0003800000 */
[----:B------:R-:W-:-:S14]  /*5740*/  DSETP.NAN.AND P3, PT, R6, R6, PT ;  /* 0x000000060600722a */ /* 0x000fdc0003f68000 */
[----:B------:R-:W-:Y:S05]  /*5750*/  @P3 BRA `(.L_x_75) ;  /* 0x0000000000303947 */ /* 0x000fea0003800000 */
[----:B------:R-:W-:Y:S01]  /*5760*/  ISETP.NE.AND P3, PT, R56, R53, PT ;  /* 0x000000353800720c */ /* 0x000fe20003f65270 */
[----:B------:R-:W-:Y:S02]  /*5770*/  IMAD.MOV.U32 R46, RZ, RZ, 0x0 ;  /* 0x00000000ff2e7424 */ /* 0x000fe400078e00ff */
[----:B------:R-:W-:-:S10]  /*5780*/  IMAD.MOV.U32 R47, RZ, RZ, -0x80000 ;  /* 0xfff80000ff2f7424 */ /* 0x000fd400078e00ff */
[----:B------:R-:W-:Y:S05]  /*5790*/  @!P3 BRA `(.L_x_73) ;  /* 0x000000000034b947 */ /* 0x000fea0003800000 */
[----:B------:R-:W-:Y:S02]  /*57a0*/  ISETP.NE.AND P3, PT, R56, 0x7ff00000, PT ;  /* 0x7ff000003800780c */ /* 0x000fe40003f65270 */
[----:B------:R-:W-:Y:S02]  /*57b0*/  LOP3.LUT R47, R33, 0x80000000, R7, 0x48, !PT ;  /* 0x80000000212f7812 */ /* 0x000fe400078e4807 */
[----:B------:R-:W-:-:S13]  /*57c0*/  ISETP.EQ.OR P3, PT, R53, RZ, !P3 ;  /* 0x000000ff3500720c */ /* 0x000fda0005f62670 */
[----:B------:R-:W-:Y:S01]  /*57d0*/  @P3 LOP3.LUT R6, R47, 0x7ff00000, RZ, 0xfc, !PT ;  /* 0x7ff000002f063812 */ /* 0x000fe200078efcff */
[----:B------:R-:W-:Y:S02]  /*57e0*/  @!P3 IMAD.MOV.U32 R46, RZ, RZ, RZ ;  /* 0x000000ffff2eb224 */ /* 0x000fe400078e00ff */
[----:B------:R-:W-:Y:S02]  /*57f0*/  @P3 IMAD.MOV.U32 R46, RZ, RZ, RZ ;  /* 0x000000ffff2e3224 */ /* 0x000fe400078e00ff */
[----:B------:R-:W-:Y:S01]  /*5800*/  @P3 IMAD.MOV.U32 R47, RZ, RZ, R6 ;  /* 0x000000ffff2f3224 */ /* 0x000fe200078e0006 */
[----:B------:R-:W-:Y:S06]  /*5810*/  BRA `(.L_x_73) ;  /* 0x0000000000147947 */ /* 0x000fec0003800000 */
.L_x_75:
[----:B------:R-:W-:Y:S01]  /*5820*/  LOP3.LUT R47, R7, 0x80000, RZ, 0xfc, !PT ;  /* 0x00080000072f7812 */ /* 0x000fe200078efcff */
[----:B------:R-:W-:Y:S01]  /*5830*/  IMAD.MOV.U32 R46, RZ, RZ, R6 ;  /* 0x000000ffff2e7224 */ /* 0x000fe200078e0006 */
[----:B------:R-:W-:Y:S06]  /*5840*/  BRA `(.L_x_73) ;  /* 0x0000000000087947 */ /* 0x000fec0003800000 */
.L_x_74:
[----:B------:R-:W-:Y:S01]  /*5850*/  LOP3.LUT R47, R33, 0x80000, RZ, 0xfc, !PT ;  /* 0x00080000212f7812 */ /* 0x000fe200078efcff */
[----:B------:R-:W-:-:S07]  /*5860*/  IMAD.MOV.U32 R46, RZ, RZ, R32 ;  /* 0x000000ffff2e7224 */ /* 0x000fce00078e0020 */
.L_x_73:
[----:B------:R-:W-:Y:S05]  /*5870*/  BSYNC.RECONVERGENT B5 ;  /* 0x0000000000057941 */ /* 0x000fea0003800200 */
.L_x_71:
[----:B------:R-:W-:Y:S02]  /*5880*/  IMAD.MOV.U32 R43, RZ, RZ, 0x0 ;  /* 0x00000000ff2b7424 */ /* 0x000fe400078e00ff */
[----:B------:R-:W-:Y:S02]  /*5890*/  IMAD.MOV.U32 R6, RZ, RZ, R46 ;  /* 0x000000ffff067224 */ /* 0x000fe400078e002e */
[----:B------:R-:W-:Y:S01]  /*58a0*/  IMAD.MOV.U32 R7, RZ, RZ, R47 ;  /* 0x000000ffff077224 */ /* 0x000fe200078e002f */
[----:B------:R-:W-:Y:S06]  /*58b0*/  RET.REL.NODEC R42 `(_Z11ass_A_exactddPiS_PdiS_S0_S0_ii) ;  /* 0xffffffa42ad07950 */ /* 0x000fec0003c3ffff */
.L_x_76:
        /* <DEDUP_REMOVED lines=12> */
.L_x_141:


//--------------------- .text._Z14BernBinomCoeffPdi --------------------------
	.section	.text._Z14BernBinomCoeffPdi,"ax",@progbits
	.align	128
        .global         _Z14BernBinomCoeffPdi
        .type           _Z14BernBinomCoeffPdi,@function
        .size           _Z14BernBinomCoeffPdi,(.L_x_142 - _Z14BernBinomCoeffPdi)
        .other          _Z14BernBinomCoeffPdi,@"STO_CUDA_ENTRY STV_DEFAULT"
_Z14BernBinomCoeffPdi:
.text._Z14BernBinomCoeffPdi:
[----:B------:R-:W-:Y:S01]  /*0000*/  LDC R1, c[0x0][0x37c] ;  /* 0x0000df00ff017b82 */ /* 0x000fe20000000800 */
[----:B------:R-:W0:Y:S01]  /*0010*/  S2R R5, SR_TID.X ;  /* 0x0000000000057919 */ /* 0x000e220000002100 */
[----:B------:R-:W-:Y:S01]  /*0020*/  BSSY.RECONVERGENT B0, `(.L_x_77) ;  /* 0x000008a000007945 */ /* 0x000fe20003800200 */
[----:B------:R-:W-:Y:S01]  /*0030*/  IMAD.MOV.U32 R2, RZ, RZ, 0x1 ;  /* 0x00000001ff027424 */ /* 0x000fe200078e00ff */
[----:B------:R-:W1:Y:S01]  /*0040*/  S2R R0, SR_TID.Y ;  /* 0x0000000000007919 */ /* 0x000e620000002200 */
[----:B0-----:R-:W-:-:S13]  /*0050*/  ISETP.NE.AND P0, PT, R5, RZ, PT ;  /* 0x000000ff0500720c */ /* 0x001fda0003f05270 */
[----:B-1----:R-:W-:Y:S05]  /*0060*/  @!P0 BRA `(.L_x_78) ;  /* 0x0000000800148947 */ /* 0x002fea0003800000 */
[----:B------:R-:W0:Y:S01]  /*0070*/  LDCU UR4, c[0x0][0x388] ;  /* 0x00007100ff0477ac */ /* 0x000e220008000800 */
[C---:B------:R-:W-:Y:S01]  /*0080*/  ISETP.GE.U32.AND P0, PT, R5.reuse, 0x4, PT ;  /* 0x000000040500780c */ /* 0x040fe20003f06070 */
[----:B------:R-:W-:Y:S01]  /*0090*/  BSSY.RECONVERGENT B1, `(.L_x_79) ;  /* 0x0000067000017945 */ /* 0x000fe20003800200 */
[----:B------:R-:W-:Y:S01]  /*00a0*/  HFMA2 R2, -RZ, RZ, 0, 5.9604644775390625e-08 ;  /* 0x00000001ff027431 */ /* 0x000fe200000001ff */
[----:B------:R-:W-:Y:S01]  /*00b0*/  LOP3.LUT R3, R5, 0x3, RZ, 0xc0, !PT ;  /* 0x0000000305037812 */ /* 0x000fe200078ec0ff */
[----:B------:R-:W-:Y:S02]  /*00c0*/  IMAD.MOV.U32 R4, RZ, RZ, 0x1 ;  /* 0x00000001ff047424 */ /* 0x000fe400078e00ff */
[----:B0-----:R-:W-:-:S07]  /*00d0*/  IMAD.U32 R9, RZ, RZ, UR4 ;  /* 0x00000004ff097e24 */ /* 0x001fce000f8e00ff */
[----:B------:R-:W-:Y:S05]  /*00e0*/  @!P0 BRA `(.L_x_80) ;  /* 0x0000000400848947 */ /* 0x000fea0003800000 */
[----:B------:R-:W0:Y:S01]  /*00f0*/  LDCU UR4, c[0x0][0x388] ;  /* 0x00007100ff0477ac */ /* 0x000e220008000800 */
[----:B------:R-:W-:Y:S01]  /*0100*/  LOP3.LUT R6, R5, 0x3fc, RZ, 0xc0, !PT ;  /* 0x000003fc05067812 */ /* 0x000fe200078ec0ff */
[----:B------:R-:W-:Y:S01]  /*0110*/  BSSY.RECONVERGENT B2, `(.L_x_81) ;  /* 0x000005c000027945 */ /* 0x000fe20003800200 */
[----:B------:R-:W-:Y:S01]  /*0120*/  IMAD.MOV.U32 R2, RZ, RZ, 0x1 ;  /* 0x00000001ff027424 */ /* 0x000fe200078e00ff */
[----:B------:R-:W-:Y:S02]  /*0130*/  MOV R4, 0x2 ;  /* 0x0000000200047802 */ /* 0x000fe40000000f00 */
[----:B------:R-:W-:Y:S01]  /*0140*/  IMAD.MOV R6, RZ, RZ, -R6 ;  /* 0x000000ffff067224 */ /* 0x000fe200078e0a06 */
[----:B0-----:R-:W-:-:S06]  /*0150*/  UIADD3 UR4, UPT, UPT, UR4, -0x1, URZ ;  /* 0xffffffff04047890 */ /* 0x001fcc000fffe0ff */
[----:B------:R-:W-:-:S07]  /*0160*/  IMAD.U32 R7, RZ, RZ, UR4 ;  /* 0x00000004ff077e24 */ /* 0x000fce000f8e00ff */
.L_x_82:
[----:B------:R-:W-:Y:S01]  /*0170*/  IADD3 R10, PT, PT, R4, -0x1, RZ ;  /* 0xffffffff040a7810 */ /* 0x000fe20007ffe0ff */
[----:B------:R-:W0:Y:S01]  /*0180*/  I2F.U32.RP R13, R4 ;  /* 0x00000004000d7306 */ /* 0x000e220000209000 */
[----:B------:R-:W-:Y:S02]  /*0190*/  VIADD R6, R6, 0x4 ;  /* 0x0000000406067836 */ /* 0x000fe40000000000 */
[----:B------:R-:W-:Y:S01]  /*01a0*/  ISETP.NE.U32.AND P2, PT, R10, RZ, PT ;  /* 0x000000ff0a00720c */ /* 0x000fe20003f45070 */
[----:B------:R-:W-:-:S04]  /*01b0*/  IMAD.MOV R15, RZ, RZ, -R10 ;  /* 0x000000ffff0f7224 */ /* 0x000fc800078e0a0a */
[----:B------:R-:W1:Y:S08]  /*01c0*/  I2F.U32.RP R11, R10 ;  /* 0x0000000a000b7306 */ /* 0x000e700000209000 */
[----:B0-----:R-:W-:Y:S08]  /*01d0*/  MUFU.RCP R13, R13 ;  /* 0x0000000d000d7308 */ /* 0x001ff00000001000 */
[----:B-1----:R-:W0:Y:S02]  /*01e0*/  MUFU.RCP R11, R11 ;  /* 0x0000000b000b7308 */ /* 0x002e240000001000 */
[----:B0-----:R-:W-:-:S06]  /*01f0*/  VIADD R8, R11, 0xffffffe ;  /* 0x0ffffffe0b087836 */ /* 0x001fcc0000000000 */
[----:B------:R0:W1:Y:S02]  /*0200*/  F2I.FTZ.U32.TRUNC.NTZ R9, R8 ;  /* 0x0000000800097305 */ /* 0x000064000021f000 */
[----:B0-----:R-:W-:Y:S01]  /*0210*/  MOV R8, RZ ;  /* 0x000000ff00087202 */ /* 0x001fe20000000f00 */
[----:B-1----:R-:W-:-:S04]  /*0220*/  IMAD R15, R15, R9, RZ ;  /* 0x000000090f0f7224 */ /* 0x002fc800078e02ff */
[----:B------:R-:W-:-:S04]  /*0230*/  IMAD.HI.U32 R12, R9, R15, R8 ;  /* 0x0000000f090c7227 */ /* 0x000fc800078e0008 */
[----:B------:R-:W-:Y:S02]  /*0240*/  IMAD R9, R7, R2, R2 ;  /* 0x0000000207097224 */ /* 0x000fe400078e0202 */
[----:B------:R-:W-:Y:S02]  /*0250*/  VIADD R8, R13, 0xffffffe ;  /* 0x0ffffffe0d087836 */ /* 0x000fe40000000000 */
[----:B------:R-:W-:-:S04]  /*0260*/  IMAD.HI.U32 R12, R12, R9, RZ ;  /* 0x000000090c0c7227 */ /* 0x000fc800078e00ff */
[----:B------:R-:W-:Y:S02]  /*0270*/  IMAD.MOV R11, RZ, RZ, -R12 ;  /* 0x000000ffff0b7224 */ /* 0x000fe400078e0a0c */
[----:B------:R-:W-:Y:S02]  /*0280*/  VIADD R2, R4, 0x1 ;  /* 0x0000000104027836 */ /* 0x000fe40000000000 */
[----:B------:R-:W-:Y:S02]  /*0290*/  IMAD R11, R10, R11, R9 ;  /* 0x0000000b0a0b7224 */ /* 0x000fe400078e0209 */
[----:B------:R0:W1:Y:S01]  /*02a0*/  F2I.FTZ.U32.TRUNC.NTZ R9, R8 ;  /* 0x0000000800097305 */ /* 0x000062000021f000 */
[----:B------:R-:W-:Y:S02]  /*02b0*/  IADD3 R15, PT, PT, RZ, -R2, RZ ;  /* 0x80000002ff0f7210 */ /* 0x000fe40007ffe0ff */
[----:B------:R-:W-:-:S05]  /*02c0*/  ISETP.GE.U32.AND P0, PT, R11, R10, PT ;  /* 0x0000000a0b00720c */ /* 0x000fca0003f06070 */
[----:B------:R-:W2:Y:S01]  /*02d0*/  I2F.U32.RP R13, R2 ;  /* 0x00000002000d7306 */ /* 0x000ea20000209000 */
[----:B0-----:R-:W-:-:S07]  /*02e0*/  IMAD.MOV.U32 R8, RZ, RZ, RZ ;  /* 0x000000ffff087224 */ /* 0x001fce00078e00ff */
[----:B------:R-:W-:Y:S01]  /*02f0*/  @P0 IADD3 R11, PT, PT, -R10, R11, RZ ;  /* 0x0000000b0a0b0210 */ /* 0x000fe20007ffe1ff */
[----:B------:R-:W-:-:S03]  /*0300*/  @P0 VIADD R12, R12, 0x1 ;  /* 0x000000010c0c0836 */ /* 0x000fc60000000000 */
[----:B------:R-:W-:Y:S01]  /*0310*/  ISETP.GE.U32.AND P1, PT, R11, R10, PT ;  /* 0x0000000a0b00720c */ /* 0x000fe20003f26070 */
[----:B-1----:R-:W-:Y:S01]  /*0320*/  IMAD.MOV R11, RZ, RZ, -R9 ;  /* 0x000000ffff0b7224 */ /* 0x002fe200078e0a09 */
[----:B--2---:R-:W0:Y:S03]  /*0330*/  MUFU.RCP R13, R13 ;  /* 0x0000000d000d7308 */ /* 0x004e260000001000 */
[----:B------:R-:W-:-:S04]  /*0340*/  IMAD R11, R11, R4, RZ ;  /* 0x000000040b0b7224 */ /* 0x000fc800078e02ff */
[----:B------:R-:W-:-:S04]  /*0350*/  IMAD.HI.U32 R8, R9, R11, R8 ;  /* 0x0000000b09087227 */ /* 0x000fc800078e0008 */
[----:B------:R-:W-:Y:S02]  /*0360*/  @P1 IADD3 R12, PT, PT, R12, 0x1, RZ ;  /* 0x000000010c0c1810 */ /* 0x000fe40007ffe0ff */
[----:B------:R-:W-:Y:S02]  /*0370*/  @!P2 LOP3.LUT R12, RZ, R10, RZ, 0x33, !PT ;  /* 0x0000000aff0ca212 */ /* 0x000fe400078e33ff */
[----:B------:R-:W-:-:S03]  /*0380*/  ISETP.NE.U32.AND P2, PT, R4, RZ, PT ;  /* 0x000000ff0400720c */ /* 0x000fc60003f45070 */
[----:B------:R-:W-:Y:S02]  /*0390*/  IMAD R9, R12, R7, RZ ;  /* 0x000000070c097224 */ /* 0x000fe400078e02ff */
[----:B0-----:R-:W-:Y:S02]  /*03a0*/  VIADD R10, R13, 0xffffffe ;  /* 0x0ffffffe0d0a7836 */ /* 0x001fe40000000000 */
[----:B------:R-:W-:Y:S02]  /*03b0*/  IMAD.HI.U32 R12, R8, R9, RZ ;  /* 0x00000009080c7227 */ /* 0x000fe400078e00ff */
[----:B------:R0:W1:Y:S03]  /*03c0*/  F2I.FTZ.U32.TRUNC.NTZ R11, R10 ;  /* 0x0000000a000b7305 */ /* 0x000066000021f000 */
[----:B------:R-:W-:-:S05]  /*03d0*/  IADD3 R8, PT, PT, -R12, RZ, RZ ;  /* 0x000000ff0c087210 */ /* 0x000fca0007ffe1ff */
[C---:B------:R-:W-:Y:S02]  /*03e0*/  IMAD R9, R4.reuse, R8, R9 ;  /* 0x0000000804097224 */ /* 0x040fe400078e0209 */
[----:B0-----:R-:W-:Y:S02]  /*03f0*/  IMAD.MOV.U32 R10, RZ, RZ, RZ ;  /* 0x000000ffff0a7224 */ /* 0x001fe400078e00ff */
[----:B------:R-:W-:Y:S01]  /*0400*/  VIADD R8, R4, 0x2 ;  /* 0x0000000204087836 */ /* 0x000fe20000000000 */
[----:B------:R-:W-:Y:S01]  /*0410*/  ISETP.GE.U32.AND P0, PT, R9, R4, PT ;  /* 0x000000040900720c */ /* 0x000fe20003f06070 */
[----:B-1----:R-:W-:-:S03]  /*0420*/  IMAD R13, R15, R11, RZ ;  /* 0x0000000b0f0d7224 */ /* 0x002fc600078e02ff */
[----:B------:R-:W-:Y:S01]  /*0430*/  IADD3 R15, PT, PT, RZ, -R8, RZ ;  /* 0x80000008ff0f7210 */ /* 0x000fe20007ffe0ff */
[----:B------:R-:W-:Y:S02]  /*0440*/  IMAD.HI.U32 R10, R11, R13, R10 ;  /* 0x0000000d0b0a7227 */ /* 0x000fe400078e000a */
[----:B------:R-:W0:Y:S06]  /*0450*/  I2F.U32.RP R13, R8 ;  /* 0x00000008000d7306 */ /* 0x000e2c0000209000 */
[----:B------:R-:W-:Y:S02]  /*0460*/  @P0 IMAD.IADD R9, R9, 0x1, -R4 ;  /* 0x0000000109090824 */ /* 0x000fe400078e0a04 */
[----:B------:R-:W-:-:S03]  /*0470*/  @P0 VIADD R12, R12, 0x1 ;  /* 0x000000010c0c0836 */ /* 0x000fc60000000000 */
[-C--:B------:R-:W-:Y:S02]  /*0480*/  ISETP.GE.U32.AND P1, PT, R9, R4.reuse, PT ;  /* 0x000000040900720c */ /* 0x080fe40003f26070 */
[----:B------:R-:W-:Y:S01]  /*0490*/  IADD3 R9, PT, PT, R7, -0x1, RZ ;  /* 0xffffffff07097810 */ /* 0x000fe20007ffe0ff */
[----:B0-----:R-:W0:Y:S10]  /*04a0*/  MUFU.RCP R13, R13 ;  /* 0x0000000d000d7308 */ /* 0x001e340000001000 */
[----:B------:R-:W-:Y:S01]  /*04b0*/  @P1 VIADD R12, R12, 0x1 ;  /* 0x000000010c0c1836 */ /* 0x000fe20000000000 */
[----:B------:R-:W-:Y:S01]  /*04c0*/  @!P2 LOP3.LUT R12, RZ, R4, RZ, 0x33, !PT ;  /* 0x00000004ff0ca212 */ /* 0x000fe200078e33ff */
[----:B------:R-:W-:Y:S01]  /*04d0*/  VIADD R4, R4, 0x4 ;  /* 0x0000000404047836 */ /* 0x000fe20000000000 */
[----:B------:R-:W-:-:S03]  /*04e0*/  ISETP.NE.U32.AND P2, PT, R2, RZ, PT ;  /* 0x000000ff0200720c */ /* 0x000fc60003f45070 */
[----:B------:R-:W-:-:S04]  /*04f0*/  IMAD R9, R9, R12, RZ ;  /* 0x0000000c09097224 */ /* 0x000fc800078e02ff */
[----:B------:R-:W-:-:S05]  /*0500*/  IMAD.HI.U32 R12, R10, R9, RZ ;  /* 0x000000090a0c7227 */ /* 0x000fca00078e00ff */
[----:B------:R-:W-:-:S05]  /*0510*/  IADD3 R10, PT, PT, -R12, RZ, RZ ;  /* 0x000000ff0c0a7210 */ /* 0x000fca0007ffe1ff */
[----:B------:R-:W-:Y:S02]  /*0520*/  IMAD R9, R2, R10, R9 ;  /* 0x0000000a02097224 */ /* 0x000fe400078e0209 */
[----:B0-----:R-:W-:-:S03]  /*0530*/  VIADD R10, R13, 0xffffffe ;  /* 0x0ffffffe0d0a7836 */ /* 0x001fc60000000000 */
[----:B------:R-:W-:Y:S01]  /*0540*/  ISETP.GE.U32.AND P0, PT, R9, R2, PT ;  /* 0x000000020900720c */ /* 0x000fe20003f06070 */
[----:B------:R0:W1:Y:S02]  /*0550*/  F2I.FTZ.U32.TRUNC.NTZ R11, R10 ;  /* 0x0000000a000b7305 */ /* 0x000064000021f000 */
[----:B0-----:R-:W-:-:S10]  /*0560*/  IMAD.MOV.U32 R10, RZ, RZ, RZ ;  /* 0x000000ffff0a7224 */ /* 0x001fd400078e00ff */
[----:B------:R-:W-:Y:S02]  /*0570*/  @P0 IMAD.IADD R9, R9, 0x1, -R2 ;  /* 0x0000000109090824 */ /* 0x000fe400078e0a02 */
[----:B------:R-:W-:Y:S02]  /*0580*/  @P0 VIADD R12, R12, 0x1 ;  /* 0x000000010c0c0836 */ /* 0x000fe40000000000 */
[----:B-1----:R-:W-:Y:S01]  /*0590*/  IMAD R13, R15, R11, RZ ;  /* 0x0000000b0f0d7224 */ /* 0x002fe200078e02ff */
[----:B------:R-:W-:Y:S02]  /*05a0*/  ISETP.GE.U32.AND P1, PT, R9, R2, PT ;  /* 0x000000020900720c */ /* 0x000fe40003f26070 */
[C---:B------:R-:W-:Y:S01]  /*05b0*/  IADD3 R9, PT, PT, R7.reuse, -0x2, RZ ;  /* 0xfffffffe07097810 */ /* 0x040fe20007ffe0ff */
[----:B------:R-:W-:-:S10]  /*05c0*/  VIADD R7, R7, 0xfffffffc ;  /* 0xfffffffc07077836 */ /* 0x000fd40000000000 */
[----:B------:R-:W-:Y:S01]  /*05d0*/  @P1 VIADD R12, R12, 0x1 ;  /* 0x000000010c0c1836 */ /* 0x000fe20000000000 */
[----:B------:R-:W-:Y:S01]  /*05e0*/  @!P2 LOP3.LUT R12, RZ, R2, RZ, 0x33, !PT ;  /* 0x00000002ff0ca212 */ /* 0x000fe200078e33ff */
[----:B------:R-:W-:Y:S01]  /*05f0*/  IMAD.HI.U32 R2, R11, R13, R10 ;  /* 0x0000000d0b027227 */ /* 0x000fe200078e000a */
[----:B------:R-:W-:-:S03]  /*0600*/  ISETP.NE.U32.AND P2, PT, R8, RZ, PT ;  /* 0x000000ff0800720c */ /* 0x000fc60003f45070 */
[----:B------:R-:W-:-:S04]  /*0610*/  IMAD R9, R9, R12, RZ ;  /* 0x0000000c09097224 */ /* 0x000fc800078e02ff */
[----:B------:R-:W-:-:S04]  /*0620*/  IMAD.HI.U32 R2, R2, R9, RZ ;  /* 0x0000000902027227 */ /* 0x000fc800078e00ff */
[----:B------:R-:W-:-:S04]  /*0630*/  IMAD.MOV R10, RZ, RZ, -R2 ;  /* 0x000000ffff0a7224 */ /* 0x000fc800078e0a02 */
[----:B------:R-:W-:-:S05]  /*0640*/  IMAD R9, R8, R10, R9 ;  /* 0x0000000a08097224 */ /* 0x000fca00078e0209 */
[----:B------:R-:W-:-:S13]  /*0650*/  ISETP.GE.U32.AND P0, PT, R9, R8, PT ;  /* 0x000000080900720c */ /* 0x000fda0003f06070 */
[----:B------:R-:W-:Y:S01]  /*0660*/  @P0 IADD3 R9, PT, PT, -R8, R9, RZ ;  /* 0x0000000908090210 */ /* 0x000fe20007ffe1ff */
[----:B------:R-:W-:Y:S01]  /*0670*/  @P0 VIADD R2, R2, 0x1 ;  /* 0x0000000102020836 */ /* 0x000fe20000000000 */
[----:B------:R-:W-:Y:S02]  /*0680*/  ISETP.NE.AND P0, PT, R6, RZ, PT ;  /* 0x000000ff0600720c */ /* 0x000fe40003f05270 */
[----:B------:R-:W-:-:S13]  /*0690*/  ISETP.GE.U32.AND P1, PT, R9, R8, PT ;  /* 0x000000080900720c */ /* 0x000fda0003f26070 */
[----:B------:R-:W-:Y:S02]  /*06a0*/  @P1 IADD3 R2, PT, PT, R2, 0x1, RZ ;  /* 0x0000000102021810 */ /* 0x000fe40007ffe0ff */
[----:B------:R-:W-:Y:S01]  /*06b0*/  @!P2 LOP3.LUT R2, RZ, R8, RZ, 0x33, !PT ;  /* 0x00000008ff02a212 */ /* 0x000fe200078e33ff */
[----:B------:R-:W-:Y:S06]  /*06c0*/  @P0 BRA `(.L_x_82) ;  /* 0xfffffff800a80947 */ /* 0x000fec000383ffff */
[----:B------:R-:W-:Y:S05]  /*06d0*/  BSYNC.RECONVERGENT B2 ;  /* 0x0000000000027941 */ /* 0x000fea0003800200 */
.L_x_81:
[----:B------:R-:W-:Y:S01]  /*06e0*/  IADD3 R4, PT, PT, R4, -0x1, RZ ;  /* 0xffffffff04047810 */ /* 0x000fe20007ffe0ff */
[----:B------:R-:W-:-:S07]  /*06f0*/  VIADD R9, R7, 0x1 ;  /* 0x0000000107097836 */ /* 0x000fce0000000000 */
.L_x_80:
[----:B------:R-:W-:Y:S05]  /*0700*/  BSYNC.RECONVERGENT B1 ;  /* 0x0000000000017941 */ /* 0x000fea0003800200 */
.L_x_79:
[----:B------:R-:W-:-:S13]  /*0710*/  ISETP.NE.AND P0, PT, R3, RZ, PT ;  /* 0x000000ff0300720c */ /* 0x000fda0003f05270 */
[----:B------:R-:W-:Y:S05]  /*0720*/  @!P0 BRA `(.L_x_78) ;  /* 0x0000000000648947 */ /* 0x000fea0003800000 */
[----:B------:R-:W-:-:S07]  /*0730*/  IMAD.MOV R3, RZ, RZ, -R3 ;  /* 0x000000ffff037224 */ /* 0x000fce00078e0a03 */
.L_x_83:
[----:B------:R-:W0:Y:S01]  /*0740*/  I2F.U32.RP R8, R4 ;  /* 0x0000000400087306 */ /* 0x000e220000209000 */
[----:B------:R-:W-:Y:S02]  /*0750*/  IADD3 R3, PT, PT, R3, 0x1, RZ ;  /* 0x0000000103037810 */ /* 0x000fe40007ffe0ff */
[----:B------:R-:W-:-:S05]  /*0760*/  ISETP.NE.U32.AND P2, PT, R4, RZ, PT ;  /* 0x000000ff0400720c */ /* 0x000fca0003f45070 */
[----:B0-----:R-:W0:Y:S02]  /*0770*/  MUFU.RCP R8, R8 ;  /* 0x0000000800087308 */ /* 0x001e240000001000 */
[----:B0-----:R-:W-:-:S06]  /*0780*/  IADD3 R6, PT, PT, R8, 0xffffffe, RZ ;  /* 0x0ffffffe08067810 */ /* 0x001fcc0007ffe0ff */
[----:B------:R0:W1:Y:S02]  /*0790*/  F2I.FTZ.U32.TRUNC.NTZ R7, R6 ;  /* 0x0000000600077305 */ /* 0x000064000021f000 */
[----:B0-----:R-:W-:Y:S02]  /*07a0*/  IMAD.MOV.U32 R6, RZ, RZ, RZ ;  /* 0x000000ffff067224 */ /* 0x001fe400078e00ff */
[----:B-1----:R-:W-:-:S04]  /*07b0*/  IMAD.MOV R11, RZ, RZ, -R7 ;  /* 0x000000ffff0b7224 */ /* 0x002fc800078e0a07 */
[----:B------:R-:W-:-:S04]  /*07c0*/  IMAD R11, R11, R4, RZ ;  /* 0x000000040b0b7224 */ /* 0x000fc800078e02ff */
[----:B------:R-:W-:-:S04]  /*07d0*/  IMAD.HI.U32 R10, R7, R11, R6 ;  /* 0x0000000b070a7227 */ /* 0x000fc800078e0006 */
[C---:B------:R-:W-:Y:S02]  /*07e0*/  IMAD R7, R9.reuse, R2, RZ ;  /* 0x0000000209077224 */ /* 0x040fe400078e02ff */
[----:B------:R-:W-:Y:S02]  /*07f0*/  VIADD R9, R9, 0xffffffff ;  /* 0xffffffff09097836 */ /* 0x000fe40000000000 */
[----:B------:R-:W-:-:S05]  /*0800*/  IMAD.HI.U32 R2, R10, R7, RZ ;  /* 0x000000070a027227 */ /* 0x000fca00078e00ff */
[----:B------:R-:W-:-:S05]  /*0810*/  IADD3 R10, PT, PT, -R2, RZ, RZ ;  /* 0x000000ff020a7210 */ /* 0x000fca0007ffe1ff */
[----:B------:R-:W-:-:S05]  /*0820*/  IMAD R7, R4, R10, R7 ;  /* 0x0000000a04077224 */ /* 0x000fca00078e0207 */
[----:B------:R-:W-:-:S13]  /*0830*/  ISETP.GE.U32.AND P0, PT, R7, R4, PT ;  /* 0x000000040700720c */ /* 0x000fda0003f06070 */
[----:B------:R-:W-:Y:S02]  /*0840*/  @P0 IMAD.IADD R7, R7, 0x1, -R4 ;  /* 0x0000000107070824 */ /* 0x000fe400078e0a04 */
[----:B------:R-:W-:Y:S01]  /*0850*/  @P0 VIADD R2, R2, 0x1 ;  /* 0x0000000102020836 */ /* 0x000fe20000000000 */
[----:B------:R-:W-:Y:S02]  /*0860*/  ISETP.NE.AND P0, PT, R3, RZ, PT ;  /* 0x000000ff0300720c */ /* 0x000fe40003f05270 */
[----:B------:R-:W-:-:S13]  /*0870*/  ISETP.GE.U32.AND P1, PT, R7, R4, PT ;  /* 0x000000040700720c */ /* 0x000fda0003f26070 */
[----:B------:R-:W-:Y:S01]  /*0880*/  @P1 VIADD R2, R2, 0x1 ;  /* 0x0000000102021836 */ /* 0x000fe20000000000 */
[----:B------:R-:W-:Y:S02]  /*0890*/  @!P2 LOP3.LUT R2, RZ, R4, RZ, 0x33, !PT ;  /* 0x00000004ff02a212 */ /* 0x000fe400078e33ff */
[----:B------:R-:W-:Y:S01]  /*08a0*/  IADD3 R4, PT, PT, R4, 0x1, RZ ;  /* 0x0000000104047810 */ /* 0x000fe20007ffe0ff */
[----:B------:R-:W-:Y:S06]  /*08b0*/  @P0 BRA `(.L_x_83) ;  /* 0xfffffffc00a00947 */ /* 0x000fec000383ffff */
.L_x_78:
[----:B------:R-:W-:Y:S05]  /*08c0*/  BSYNC.RECONVERGENT B0 ;  /* 0x0000000000007941 */ /* 0x000fea0003800200 */
.L_x_77:
[----:B------:R-:W-:Y:S01]  /*08d0*/  ISETP.NE.AND P0, PT, R0, RZ, PT ;  /* 0x000000ff0000720c */ /* 0x000fe20003f05270 */
[----:B------:R-:W-:Y:S01]  /*08e0*/  BSSY.RECONVERGENT B0, `(.L_x_84) ;  /* 0x0000088000007945 */ /* 0x000fe20003800200 */
[----:B------:R-:W-:-:S11]  /*08f0*/  IMAD.MOV.U32 R3, RZ, RZ, 0x1 ;  /* 0x00000001ff037424 */ /* 0x000fd600078e00ff */
[----:B------:R-:W-:Y:S05]  /*0900*/  @!P0 BRA `(.L_x_85) ;  /* 0x0000000800148947 */ /* 0x000fea0003800000 */
        /* <DEDUP_REMOVED lines=16> */
.L_x_89:
[----:B------:R-:W-:Y:S01]  /*0a10*/  IADD3 R9, PT, PT, R6, -0x1, RZ ;  /* 0xffffffff06097810 */ /* 0x000fe20007ffe0ff */
[----:B------:R-:W0:Y:S01]  /*0a20*/  I2F.U32.RP R14, R6 ;  /* 0x00000006000e7306 */ /* 0x000e220000209000 */
[----:B------:R-:W-:Y:S01]  /*0a30*/  MOV R10, RZ ;  /* 0x000000ff000a7202 */ /* 0x000fe20000000f00 */
[----:B------:R-:W-:Y:S01]  /*0a40*/  VIADD R7, R7, 0x4 ;  /* 0x0000000407077836 */ /* 0x000fe20000000000 */
[----:B------:R-:W-:Y:S01]  /*0a50*/  ISETP.NE.U32.AND P2, PT, R9, RZ, PT ;  /* 0x000000ff0900720c */ /* 0x000fe20003f45070 */
[----:B------:R-:W-:-:S04]  /*0a60*/  IMAD.MOV R13, RZ, RZ, -R9 ;  /* 0x000000ffff0d7224 */ /* 0x000fc800078e0a09 */
[----:B------:R-:W1:Y:S08]  /*0a70*/  I2F.U32.RP R12, R9 ;  /* 0x00000009000c7306 */ /* 0x000e700000209000 */
[----:B0-----:R-:W-:Y:S08]  /*0a80*/  MUFU.RCP R14, R14 ;  /* 0x0000000e000e7308 */ /* 0x001ff00000001000 */
[----:B-1----:R-:W0:Y:S02]  /*0a90*/  MUFU.RCP R12, R12 ;  /* 0x0000000c000c7308 */ /* 0x002e240000001000 */
[----:B0-----:R-:W-:Y:S01]  /*0aa0*/  VIADD R11, R12, 0xffffffe ;  /* 0x0ffffffe0c0b7836 */ /* 0x001fe20000000000 */
[----:B------:R-:W-:-:S05]  /*0ab0*/  IADD3 R12, PT, PT, R8, -0x1, RZ ;  /* 0xffffffff080c7810 */ /* 0x000fca0007ffe0ff */
[----:B------:R-:W0:Y:S02]  /*0ac0*/  F2I.FTZ.U32.TRUNC.NTZ R11, R11 ;  /* 0x0000000b000b7305 */ /* 0x000e24000021f000 */
[----:B0-----:R-:W-:-:S04]  /*0ad0*/  IMAD R13, R13, R11, RZ ;  /* 0x0000000b0d0d7224 */ /* 0x001fc800078e02ff */
[----:B------:R-:W-:-:S04]  /*0ae0*/  IMAD.HI.U32 R13, R11, R13, R10 ;  /* 0x0000000d0b0d7227 */ /* 0x000fc800078e000a */
[----:B------:R-:W-:Y:S02]  /*0af0*/  IMAD R10, R8, R3, R3 ;  /* 0x00000003080a7224 */ /* 0x000fe400078e0203 */
[----:B------:R-:W-:Y:S02]  /*0b00*/  VIADD R11, R14, 0xffffffe ;  /* 0x0ffffffe0e0b7836 */ /* 0x000fe40000000000 */
[----:B------:R-:W-:-:S04]  /*0b10*/  IMAD.HI.U32 R13, R13, R10, RZ ;  /* 0x0000000a0d0d7227 */ /* 0x000fc800078e00ff */
[----:B------:R-:W-:Y:S01]  /*0b20*/  IMAD.MOV R3, RZ, RZ, -R13 ;  /* 0x000000ffff037224 */ /* 0x000fe200078e0a0d */
[----:B------:R-:W0:Y:S03]  /*0b30*/  F2I.FTZ.U32.TRUNC.NTZ R11, R11 ;  /* 0x0000000b000b7305 */ /* 0x000e26000021f000 */
[----:B------:R-:W-:Y:S02]  /*0b40*/  IMAD R10, R9, R3, R10 ;  /* 0x00000003090a7224 */ /* 0x000fe400078e020a */
[----:B------:R-:W-:-:S03]  /*0b50*/  VIADD R3, R6, 0x1 ;  /* 0x0000000106037836 */ /* 0x000fc60000000000 */
[----:B------:R-:W-:Y:S01]  /*0b60*/  ISETP.GE.U32.AND P0, PT, R10, R9, PT ;  /* 0x000000090a00720c */ /* 0x000fe20003f06070 */
[----:B0-----:R-:W-:-:S04]  /*0b70*/  IMAD.MOV R15, RZ, RZ, -R11 ;  /* 0x000000ffff0f7224 */ /* 0x001fc800078e0a0b */
[----:B------:R-:W-:-:S08]  /*0b80*/  IMAD R15, R15, R6, RZ ;  /* 0x000000060f0f7224 */ /* 0x000fd000078e02ff */
[----:B------:R-:W-:Y:S01]  /*0b90*/  @P0 IADD3 R10, PT, PT, -R9, R10, RZ ;  /* 0x0000000a090a0210 */ /* 0x000fe20007ffe1ff */
[----:B------:R-:W-:-:S03]  /*0ba0*/  @P0 VIADD R13, R13, 0x1 ;  /* 0x000000010d0d0836 */ /* 0x000fc60000000000 */
[----:B------:R-:W-:Y:S01]  /*0bb0*/  ISETP.GE.U32.AND P1, PT, R10, R9, PT ;  /* 0x000000090a00720c */ /* 0x000fe20003f26070 */
[----:B------:R-:W-:-:S04]  /*0bc0*/  IMAD.MOV.U32 R10, RZ, RZ, RZ ;  /* 0x000000ffff0a7224 */ /* 0x000fc800078e00ff */
[----:B------:R-:W-:-:S08]  /*0bd0*/  IMAD.HI.U32 R10, R11, R15, R10 ;  /* 0x0000000f0b0a7227 */ /* 0x000fd000078e000a */
[----:B------:R-:W-:Y:S02]  /*0be0*/  @P1 IADD3 R13, PT, PT, R13, 0x1, RZ ;  /* 0x000000010d0d1810 */ /* 0x000fe40007ffe0ff */
[----:B------:R-:W-:Y:S02]  /*0bf0*/  @!P2 LOP3.LUT R13, RZ, R9, RZ, 0x33, !PT ;  /* 0x00000009ff0da212 */ /* 0x000fe400078e33ff */
[----:B------:R-:W0:Y:S01]  /*0c00*/  I2F.U32.RP R9, R3 ;  /* 0x0000000300097306 */ /* 0x000e220000209000 */
[----:B------:R-:W-:Y:S02]  /*0c10*/  ISETP.NE.U32.AND P2, PT, R6, RZ, PT ;  /* 0x000000ff0600720c */ /* 0x000fe40003f45070 */
[----:B------:R-:W-:-:S04]  /*0c20*/  IMAD R13, R13, R8, RZ ;  /* 0x000000080d0d7224 */ /* 0x000fc800078e02ff */
[----:B------:R-:W-:-:S05]  /*0c30*/  IMAD.HI.U32 R15, R10, R13, RZ ;  /* 0x0000000d0a0f7227 */ /* 0x000fca00078e00ff */
[----:B------:R-:W-:Y:S01]  /*0c40*/  IADD3 R10, PT, PT, -R15, RZ, RZ ;  /* 0x000000ff0f0a7210 */ /* 0x000fe20007ffe1ff */
[----:B0-----:R-:W0:Y:S04]  /*0c50*/  MUFU.RCP R9, R9 ;  /* 0x0000000900097308 */ /* 0x001e280000001000 */
[----:B------:R-:W-:-:S05]  /*0c60*/  IMAD R13, R6, R10, R13 ;  /* 0x0000000a060d7224 */ /* 0x000fca00078e020d */
[----:B------:R-:W-:Y:S01]  /*0c70*/  ISETP.GE.U32.AND P0, PT, R13, R6, PT ;  /* 0x000000060d00720c */ /* 0x000fe20003f06070 */
[----:B0-----:R-:W-:Y:S02]  /*0c80*/  VIADD R10, R9, 0xffffffe ;  /* 0x0ffffffe090a7836 */ /* 0x001fe40000000000 */
[----:B------:R-:W-:-:S10]  /*0c90*/  VIADD R9, R6, 0x2 ;  /* 0x0000000206097836 */ /* 0x000fd40000000000 */
[----:B------:R-:W-:Y:S01]  /*0ca0*/  @P0 IMAD.IADD R13, R13, 0x1, -R6 ;  /* 0x000000010d0d0824 */ /* 0x000fe200078e0a06 */
[----:B------:R0:W1:Y:S01]  /*0cb0*/  F2I.FTZ.U32.TRUNC.NTZ R11, R10 ;  /* 0x0000000a000b7305 */ /* 0x000062000021f000 */
[----:B------:R-:W-:-:S03]  /*0cc0*/  @P0 VIADD R15, R15, 0x1 ;  /* 0x000000010f0f0836 */ /* 0x000fc60000000000 */
[----:B------:R-:W-:Y:S02]  /*0cd0*/  ISETP.GE.U32.AND P1, PT, R13, R6, PT ;  /* 0x000000060d00720c */ /* 0x000fe40003f26070 */
[----:B------:R-:W-:Y:S02]  /*0ce0*/  IADD3 R13, PT, PT, RZ, -R3, RZ ;  /* 0x80000003ff0d7210 */ /* 0x000fe40007ffe0ff */
[----:B------:R-:W2:Y:S01]  /*0cf0*/  I2F.U32.RP R14, R9 ;  /* 0x00000009000e7306 */ /* 0x000ea20000209000 */
[----:B0-----:R-:W-:Y:S02]  /*0d00*/  IMAD.MOV.U32 R10, RZ, RZ, RZ ;  /* 0x000000ffff0a7224 */ /* 0x001fe400078e00ff */
[----:B-1----:R-:W-:-:S06]  /*0d10*/  IMAD R13, R13, R11, RZ ;  /* 0x0000000b0d0d7224 */ /* 0x002fcc00078e02ff */
[----:B------:R-:W-:Y:S01]  /*0d20*/  @P1 VIADD R15, R15, 0x1 ;  /* 0x000000010f0f1836 */ /* 0x000fe20000000000 */
[----:B------:R-:W-:Y:S01]  /*0d30*/  @!P2 LOP3.LUT R15, RZ, R6, RZ, 0x33, !PT ;  /* 0x00000006ff0fa212 */ /* 0x000fe200078e33ff */
[----:B------:R-:W-:Y:S01]  /*0d40*/  IMAD.HI.U32 R11, R11, R13, R10 ;  /* 0x0000000d0b0b7227 */ /* 0x000fe200078e000a */
[----:B------:R-:W-:-:S03]  /*0d50*/  ISETP.NE.U32.AND P2, PT, R3, RZ, PT ;  /* 0x000000ff0300720c */ /* 0x000fc60003f45070 */
[----:B------:R-:W-:Y:S01]  /*0d60*/  IMAD R12, R12, R15, RZ ;  /* 0x0000000f0c0c7224 */ /* 0x000fe200078e02ff */
[----:B--2---:R-:W0:Y:S01]  /*0d70*/  MUFU.RCP R14, R14 ;  /* 0x0000000e000e7308 */ /* 0x004e220000001000 */
[----:B------:R-:W-:Y:S01]  /*0d80*/  IADD3 R15, PT, PT, RZ, -R9, RZ ;  /* 0x80000009ff0f7210 */ /* 0x000fe20007ffe0ff */
[----:B------:R-:W-:Y:S02]  /*0d90*/  VIADD R6, R6, 0x4 ;  /* 0x0000000406067836 */ /* 0x000fe40000000000 */
        /* <DEDUP_REMOVED lines=11> */
[----:B------:R-:W-:Y:S01]  /*0e50*/  IADD3 R12, PT, PT, R8, -0x2, RZ ;  /* 0xfffffffe080c7810 */ /* 0x000fe20007ffe0ff */
[----:B------:R-:W-:-:S04]  /*0e60*/  IMAD.HI.U32 R11, R11, R15, R10 ;  /* 0x0000000f0b0b7227 */ /* 0x000fc800078e000a */
[----:B------:R-:W-:-:S06]  /*0e70*/  VIADD R8, R8, 0xfffffffc ;  /* 0xfffffffc08087836 */ /* 0x000fcc0000000000 */
[----:B------:R-:W-:Y:S01]  /*0e80*/  @P1 VIADD R13, R13, 0x1 ;  /* 0x000000010d0d1836 */ /* 0x000fe20000000000 */
[----:B------:R-:W-:Y:S02]  /*0e90*/  @!P2 LOP3.LUT R13, RZ, R3, RZ, 0x33, !PT ;  /* 0x00000003ff0da212 */ /* 0x000fe400078e33ff */
        /* <DEDUP_REMOVED lines=14> */
.L_x_88:
[----:B------:R-:W-:Y:S01]  /*0f80*/  IADD3 R9, PT, PT, R6, -0x1, RZ ;  /* 0xffffffff06097810 */ /* 0x000fe20007ffe0ff */
[----:B------:R-:W-:-:S07]  /*0f90*/  VIADD R8, R8, 0x1 ;  /* 0x0000000108087836 */ /* 0x000fce0000000000 */
.L_x_87:
[----:B------:R-:W-:Y:S05]  /*0fa0*/  BSYNC.RECONVERGENT B1 ;  /* 0x0000000000017941 */ /* 0x000fea0003800200 */
.L_x_86:
[----:B------:R-:W-:-:S13]  /*0fb0*/  ISETP.NE.AND P0, PT, R4, RZ, PT ;  /* 0x000000ff0400720c */ /* 0x000fda0003f05270 */
[----:B------:R-:W-:Y:S05]  /*0fc0*/  @!P0 BRA `(.L_x_85) ;  /* 0x0000000000648947 */ /* 0x000fea0003800000 */
[----:B------:R-:W-:-:S07]  /*0fd0*/  IMAD.MOV R4, RZ, RZ, -R4 ;  /* 0x000000ffff047224 */ /* 0x000fce00078e0a04 */
.L_x_90:
[----:B------:R-:W0:Y:S01]  /*0fe0*/  I2F.U32.RP R10, R9 ;  /* 0x00000009000a7306 */ /* 0x000e220000209000 */
[----:B------:R-:W-:Y:S02]  /*0ff0*/  IADD3 R4, PT, PT, R4, 0x1, RZ ;  /* 0x0000000104047810 */ /* 0x000fe40007ffe0ff */
[----:B------:R-:W-:-:S05]  /*1000*/  ISETP.NE.U32.AND P2, PT, R9, RZ, PT ;  /* 0x000000ff0900720c */ /* 0x000fca0003f45070 */
[----:B0-----:R-:W0:Y:S02]  /*1010*/  MUFU.RCP R10, R10 ;  /* 0x0000000a000a7308 */ /* 0x001e240000001000 */
[----:B0-----:R-:W-:-:S06]  /*1020*/  IADD3 R7, PT, PT, R10, 0xffffffe, RZ ;  /* 0x0ffffffe0a077810 */ /* 0x001fcc0007ffe0ff */
[----:B------:R-:W0:Y:S02]  /*1030*/  F2I.FTZ.U32.TRUNC.NTZ R7, R7 ;  /* 0x0000000700077305 */ /* 0x000e24000021f000 */
[----:B0-----:R-:W-:-:S04]  /*1040*/  IMAD.MOV R6, RZ, RZ, -R7 ;  /* 0x000000ffff067224 */ /* 0x001fc800078e0a07 */
[----:B------:R-:W-:Y:S02]  /*1050*/  IMAD R11, R6, R9, RZ ;  /* 0x00000009060b7224 */ /* 0x000fe400078e02ff */
[----:B------:R-:W-:-:S04]  /*1060*/  IMAD.MOV.U32 R6, RZ, RZ, RZ ;  /* 0x000000ffff067224 */ /* 0x000fc800078e00ff */
        /* <DEDUP_REMOVED lines=15> */
.L_x_85:
[----:B------:R-:W-:Y:S05]  /*1160*/  BSYNC.RECONVERGENT B0 ;  /* 0x0000000000007941 */ /* 0x000fea0003800200 */
.L_x_84:
[----:B------:R-:W-:Y:S01]  /*1170*/  IMAD.IADD R8, R5, 0x1, R0 ;  /* 0x0000000105087824 */ /* 0x000fe200078e0200 */
[----:B------:R-:W-:Y:S01]  /*1180*/  BSSY.RECONVERGENT B0, `(.L_x_91) ;  /* 0x000008c000007945 */ /* 0x000fe20003800200 */
[----:B------:R-:W-:Y:S02]  /*1190*/  HFMA2 R7, -RZ, RZ, 1.984375, 0 ;  /* 0x3ff00000ff077431 */ /* 0x000fe400000001ff */
[----:B------:R-:W-:Y:S01]  /*11a0*/  IMAD.MOV.U32 R6, RZ, RZ, 0x0 ;  /* 0x00000000ff067424 */ /* 0x000fe200078e00ff */
[----:B------:R-:W-:-:S13]  /*11b0*/  ISETP.NE.AND P0, PT, R8, RZ, PT ;  /* 0x000000ff0800720c */ /* 0x000fda0003f05270 */
[----:B------:R-:W-:Y:S05]  /*11c0*/  @!P0 BRA `(.L_x_92) ;  /* 0x00000008001c8947 */ /* 0x000fea0003800000 */
[----:B------:R-:W0:Y:S01]  /*11d0*/  LDCU UR4, c[0x0][0x388] ;  /* 0x00007100ff0477ac */ /* 0x000e220008000800 */
[C---:B------:R-:W-:Y:S01]  /*11e0*/  ISETP.GE.U32.AND P0, PT, R8.reuse, 0x4, PT ;  /* 0x000000040800780c */ /* 0x040fe20003f06070 */
[----:B------:R-:W-:Y:S01]  /*11f0*/  BSSY.RECONVERGENT B1, `(.L_x_93) ;  /* 0x0000066000017945 */ /* 0x000fe20003800200 */
[----:B------:R-:W-:Y:S01]  /*1200*/  LOP3.LUT R4, R8, 0x3, RZ, 0xc0, !PT ;  /* 0x0000000308047812 */ /* 0x000fe200078ec0ff */
[----:B------:R-:W-:Y:S02]  /*1210*/  IMAD.MOV.U32 R11, RZ, RZ, 0x1 ;  /* 0x00000001ff0b7424 */ /* 0x000fe400078e00ff */
[----:B------:R-:W-:Y:S01]  /*1220*/  IMAD.MOV.U32 R9, RZ, RZ, 0x1 ;  /* 0x00000001ff097424 */ /* 0x000fe200078e00ff */
[----:B0-----:R-:W-:-:S06]  /*1230*/  USHF.L.U32 UR4, UR4, 0x1, URZ ;  /* 0x0000000104047899 */ /* 0x001fcc00080006ff */
[----:B------:R-:W-:Y:S01]  /*1240*/  MOV R10, UR4 ;  /* 0x00000004000a7c02 */ /* 0x000fe20008000f00 */
[----:B------:R-:W-:Y:S06]  /*1250*/  @!P0 BRA `(.L_x_94) ;  /* 0x00000004007c8947 */ /* 0x000fec0003800000 */
[----:B------:R-:W-:Y:S01]  /*1260*/  LOP3.LUT R8, R8, 0x7fc, RZ, 0xc0, !PT ;  /* 0x000007fc08087812 */ /* 0x000fe200078ec0ff */
[----:B------:R-:W-:Y:S01]  /*1270*/  BSSY.RECONVERGENT B2, `(.L_x_95) ;  /* 0x000005b000027945 */ /* 0x000fe20003800200 */
[----:B------:R-:W-:Y:S01]  /*1280*/  VIADD R6, R10, 0xffffffff ;  /* 0xffffffff0a067836 */ /* 0x000fe20000000000 */
[----:B------:R-:W-:Y:S01]  /*1290*/  MOV R7, 0x2 ;  /* 0x0000000200077802 */ /* 0x000fe20000000f00 */
[----:B------:R-:W-:Y:S02]  /*12a0*/  IMAD.MOV.U32 R9, RZ, RZ, 0x1 ;  /* 0x00000001ff097424 */ /* 0x000fe400078e00ff */
[----:B------:R-:W-:-:S07]  /*12b0*/  IMAD.MOV R8, RZ, RZ, -R8 ;  /* 0x000000ffff087224 */ /* 0x000fce00078e0a08 */
.L_x_96:
[----:B------:R-:W-:Y:S01]  /*12c0*/  IADD3 R12, PT, PT, R7, -0x1, RZ ;  /* 0xffffffff070c7810 */ /* 0x000fe20007ffe0ff */
[----:B------:R-:W0:Y:S01]  /*12d0*/  I2F.U32.RP R16, R7 ;  /* 0x0000000700107306 */ /* 0x000e220000209000 */
[----:B------:R-:W-:Y:S01]  /*12e0*/  IMAD R9, R6, R9, R9 ;  /* 0x0000000906097224 */ /* 0x000fe200078e0209 */
[----:B------:R-:W-:Y:S02]  /*12f0*/  IADD3 R8, PT, PT, R8, 0x4, RZ ;  /* 0x0000000408087810 */ /* 0x000fe40007ffe0ff */
[----:B------:R-:W-:Y:S02]  /*1300*/  IADD3 R15, PT, PT, RZ, -R12, RZ ;  /* 0x8000000cff0f7210 */ /* 0x000fe40007ffe0ff */
[----:B------:R-:W-:Y:S02]  /*1310*/  ISETP.NE.U32.AND P2, PT, R12, RZ, PT ;  /* 0x000000ff0c00720c */ /* 0x000fe40003f45070 */
[----:B------:R-:W1:Y:S08]  /*1320*/  I2F.U32.RP R13, R12 ;  /* 0x0000000c000d7306 */ /* 0x000e700000209000 */
[----:B0-----:R-:W-:Y:S08]  /*1330*/  MUFU.RCP R16, R16 ;  /* 0x0000001000107308 */ /* 0x001ff00000001000 */
[----:B-1----:R-:W0:Y:S02]  /*1340*/  MUFU.RCP R13, R13 ;  /* 0x0000000d000d7308 */ /* 0x002e240000001000 */
[----:B0-----:R-:W-:-:S06]  /*1350*/  VIADD R10, R13, 0xffffffe ;  /* 0x0ffffffe0d0a7836 */ /* 0x001fcc0000000000 */
[----:B------:R0:W1:Y:S02]  /*1360*/  F2I.FTZ.U32.TRUNC.NTZ R11, R10 ;  /* 0x0000000a000b7305 */ /* 0x000064000021f000 */
[----:B0-----:R-:W-:Y:S02]  /*1370*/  IMAD.MOV.U32 R10, RZ, RZ, RZ ;  /* 0x000000ffff0a7224 */ /* 0x001fe400078e00ff */
[----:B-1----:R-:W-:-:S04]  /*1380*/  IMAD R15, R15, R11, RZ ;  /* 0x0000000b0f0f7224 */ /* 0x002fc800078e02ff */
[----:B------:R-:W-:-:S04]  /*1390*/  IMAD.HI.U32 R14, R11, R15, R10 ;  /* 0x0000000f0b0e7227 */ /* 0x000fc800078e000a */
[----:B------:R-:W-:Y:S02]  /*13a0*/  VIADD R10, R16, 0xffffffe ;  /* 0x0ffffffe100a7836 */ /* 0x000fe40000000000 */
[----:B------:R-:W-:-:S05]  /*13b0*/  IMAD.HI.U32 R15, R14, R9, RZ ;  /* 0x000000090e0f7227 */ /* 0x000fca00078e00ff */
[----:B------:R-:W-:-:S05]  /*13c0*/  IADD3 R11, PT, PT, -R15, RZ, RZ ;  /* 0x000000ff0f0b7210 */ /* 0x000fca0007ffe1ff */
[----:B------:R-:W-:Y:S02]  /*13d0*/  IMAD R9, R12, R11, R9 ;  /* 0x0000000b0c097224 */ /* 0x000fe400078e0209 */
[----:B------:R0:W1:Y:S03]  /*13e0*/  F2I.FTZ.U32.TRUNC.NTZ R11, R10 ;  /* 0x0000000a000b7305 */ /* 0x000066000021f000 */
[----:B------:R-:W-:Y:S01]  /*13f0*/  ISETP.GE.U32.AND P0, PT, R9, R12, PT ;  /* 0x0000000c0900720c */ /* 0x000fe20003f06070 */
[----:B0-----:R-:W-:Y:S02]  /*1400*/  IMAD.MOV.U32 R10, RZ, RZ, RZ ;  /* 0x000000ffff0a7224 */ /* 0x001fe400078e00ff */
[----:B-1----:R-:W-:-:S10]  /*1410*/  IMAD.MOV R14, RZ, RZ, -R11 ;  /* 0x000000ffff0e7224 */ /* 0x002fd400078e0a0b */
[----:B------:R-:W-:Y:S02]  /*1420*/  @P0 IADD3 R9, PT, PT, -R12, R9, RZ ;  /* 0x000000090c090210 */ /* 0x000fe40007ffe1ff */
[----:B------:R-:W-:Y:S01]  /*1430*/  @P0 IADD3 R15, PT, PT, R15, 0x1, RZ ;  /* 0x000000010f0f0810 */ /* 0x000fe20007ffe0ff */
[----:B------:R-:W-:Y:S01]  /*1440*/  IMAD R13, R14, R7, RZ ;  /* 0x000000070e0d7224 */ /* 0x000fe200078e02ff */
[----:B------:R-:W-:Y:S02]  /*1450*/  ISETP.GE.U32.AND P1, PT, R9, R12, PT ;  /* 0x0000000c0900720c */ /* 0x000fe40003f26070 */
[----:B------:R-:W-:Y:S01]  /*1460*/  IADD3 R9, PT, PT, R7, 0x1, RZ ;  /* 0x0000000107097810 */ /* 0x000fe20007ffe0ff */
[----:B------:R-:W-:-:S04]  /*1470*/  IMAD.HI.U32 R11, R11, R13, R10 ;  /* 0x0000000d0b0b7227 */ /* 0x000fc800078e000a */
[----:B------:R-:W-:-:S06]  /*1480*/  IMAD.MOV R17, RZ, RZ, -R9 ;  /* 0x000000ffff117224 */ /* 0x000fcc00078e0a09 */
[----:B------:R-:W-:Y:S01]  /*1490*/  @P1 VIADD R15, R15, 0x1 ;  /* 0x000000010f0f1836 */ /* 0x000fe20000000000 */
[----:B------:R-:W-:Y:S02]  /*14a0*/  @!P2 LOP3.LUT R15, RZ, R12, RZ, 0x33, !PT ;  /* 0x0000000cff0fa212 */ /* 0x000fe400078e33ff */
[----:B------:R-:W-:-:S03]  /*14b0*/  ISETP.NE.U32.AND P2, PT, R7, RZ, PT ;  /* 0x000000ff0700720c */ /* 0x000fc60003f45070 */
[----:B------:R-:W-:Y:S02]  /*14c0*/  IMAD R10, R15, R6, RZ ;  /* 0x000000060f0a7224 */ /* 0x000fe400078e02ff */
[----:B------:R-:W0:Y:S02]  /*14d0*/  I2F.U32.RP R15, R9 ;  /* 0x00000009000f7306 */ /* 0x000e240000209000 */
[----:B------:R-:W-:-:S05]  /*14e0*/  IMAD.HI.U32 R14, R11, R10, RZ ;  /* 0x0000000a0b0e7227 */ /* 0x000fca00078e00ff */
[----:B------:R-:W-:-:S05]  /*14f0*/  IADD3 R11, PT, PT, -R14, RZ, RZ ;  /* 0x000000ff0e0b7210 */ /* 0x000fca0007ffe1ff */
[----:B------:R-:W-:Y:S01]  /*1500*/  IMAD R10, R7, R11, R10 ;  /* 0x0000000b070a7224 */ /* 0x000fe200078e020a */
[----:B------:R-:W-:Y:S01]  /*1510*/  IADD3 R11, PT, PT, R6, -0x1, RZ ;  /* 0xffffffff060b7810 */ /* 0x000fe20007ffe0ff */
[----:B0-----:R-:W0:Y:S03]  /*1520*/  MUFU.RCP R15, R15 ;  /* 0x0000000f000f7308 */ /* 0x001e260000001000 */
[----:B------:R-:W-:-:S13]  /*1530*/  ISETP.GE.U32.AND P0, PT, R10, R7, PT ;  /* 0x000000070a00720c */ /* 0x000fda0003f06070 */
[----:B------:R-:W-:Y:S01]  /*1540*/  @P0 IMAD.IADD R10, R10, 0x1, -R7 ;  /* 0x000000010a0a0824 */ /* 0x000fe200078e0a07 */
[----:B------:R-:W-:Y:S02]  /*1550*/  @P0 IADD3 R14, PT, PT, R14, 0x1, RZ ;  /* 0x000000010e0e0810 */ /* 0x000fe40007ffe0ff */
[----:B0-----:R-:W-:Y:S02]  /*1560*/  IADD3 R12, PT, PT, R15, 0xffffffe, RZ ;  /* 0x0ffffffe0f0c7810 */ /* 0x001fe40007ffe0ff */
[----:B------:R-:W-:Y:S01]  /*1570*/  ISETP.GE.U32.AND P1, PT, R10, R7, PT ;  /* 0x000000070a00720c */ /* 0x000fe20003f26070 */
[----:B------:R-:W-:Y:S01]  /*1580*/  VIADD R10, R7, 0x2 ;  /* 0x00000002070a7836 */ /* 0x000fe20000000000 */
[----:B------:R0:W1:Y:S02]  /*1590*/  F2I.FTZ.U32.TRUNC.NTZ R13, R12 ;  /* 0x0000000c000d7305 */ /* 0x000064000021f000 */
[----:B0-----:R-:W-:-:S09]  /*15a0*/  HFMA2 R12, -RZ, RZ, 0, 0 ;  /* 0x00000000ff0c7431 */ /* 0x001fd200000001ff */
[----:B------:R-:W-:Y:S01]  /*15b0*/  @P1 VIADD R14, R14, 0x1 ;  /* 0x000000010e0e1836 */ /* 0x000fe20000000000 */
[----:B------:R-:W-:Y:S01]  /*15c0*/  @!P2 LOP3.LUT R14, RZ, R7, RZ, 0x33, !PT ;  /* 0x00000007ff0ea212 */ /* 0x000fe200078e33ff */
[----:B------:R-:W-:Y:S01]  /*15d0*/  VIADD R7, R7, 0x4 ;  /* 0x0000000407077836 */ /* 0x000fe20000000000 */
[----:B------:R-:W-:Y:S01]  /*15e0*/  ISETP.NE.U32.AND P2, PT, R9, RZ, PT ;  /* 0x000000ff0900720c */ /* 0x000fe20003f45070 */
[----:B-1----:R-:W-:Y:S02]  /*15f0*/  IMAD R15, R17, R13, RZ ;  /* 0x0000000d110f7224 */ /* 0x002fe400078e02ff */
[----:B------:R-:W-:Y:S02]  /*1600*/  IMAD R14, R11, R14, RZ ;  /* 0x0000000e0b0e7224 */ /* 0x000fe400078e02ff */
[----:B------:R-:W0:Y:S01]  /*1610*/  I2F.U32.RP R11, R10 ;  /* 0x0000000a000b7306 */ /* 0x000e220000209000 */
[----:B------:R-:W-:Y:S01]  /*1620*/  IMAD.HI.U32 R13, R13, R15, R12 ;  /* 0x0000000f0d0d7227 */ /* 0x000fe200078e000c */
[----:B------:R-:W-:-:S05]  /*1630*/  IADD3 R15, PT, PT, RZ, -R10, RZ ;  /* 0x8000000aff0f7210 */ /* 0x000fca0007ffe0ff */
[----:B------:R-:W-:-:S04]  /*1640*/  IMAD.HI.U32 R16, R13, R14, RZ ;  /* 0x0000000e0d107227 */ /* 0x000fc800078e00ff */
[----:B------:R-:W-:Y:S01]  /*1650*/  IMAD.MOV R12, RZ, RZ, -R16 ;  /* 0x000000ffff0c7224 */ /* 0x000fe200078e0a10 */
[----:B0-----:R-:W0:Y:S03]  /*1660*/  MUFU.RCP R11, R11 ;  /* 0x0000000b000b7308 */ /* 0x001e260000001000 */
[----:B------:R-:W-:-:S05]  /*1670*/  IMAD R14, R9, R12, R14 ;  /* 0x0000000c090e7224 */ /* 0x000fca00078e020e */
[----:B------:R-:W-:Y:S01]  /*1680*/  ISETP.GE.U32.AND P0, PT, R14, R9, PT ;  /* 0x000000090e00720c */ /* 0x000fe20003f06070 */
[----:B0-----:R-:W-:-:S12]  /*1690*/  VIADD R12, R11, 0xffffffe ;  /* 0x0ffffffe0b0c7836 */ /* 0x001fd80000000000 */
[----:B------:R-:W-:Y:S01]  /*16a0*/  @P0 IADD3 R14, PT, PT, -R9, R14, RZ ;  /* 0x0000000e090e0210 */ /* 0x000fe20007ffe1ff */
[----:B------:R-:W-:Y:S01]  /*16b0*/  @P0 VIADD R16, R16, 0x1 ;  /* 0x0000000110100836 */ /* 0x000fe20000000000 */
[----:B------:R0:W1:Y:S01]  /*16c0*/  F2I.FTZ.U32.TRUNC.NTZ R13, R12 ;  /* 0x0000000c000d7305 */ /* 0x000062000021f000 */
[----:B------:R-:W-:Y:S01]  /*16d0*/  VIADD R11, R6, 0xfffffffe ;  /* 0xfffffffe060b7836 */ /* 0x000fe20000000000 */
[----:B------:R-:W-:Y:S02]  /*16e0*/  ISETP.GE.U32.AND P1, PT, R14, R9, PT ;  /* 0x000000090e00720c */ /* 0x000fe40003f26070 */
[----:B------:R-:W-:Y:S02]  /*16f0*/  IADD3 R6, PT, PT, R6, -0x4, RZ ;  /* 0xfffffffc06067810 */ /* 0x000fe40007ffe0ff */
[----:B0-----:R-:W-:-:S09]  /*1700*/  MOV R12, RZ ;  /* 0x000000ff000c7202 */ /* 0x001fd20000000f00 */
[----:B------:R-:W-:Y:S01]  /*1710*/  @P1 IADD3 R16, PT, PT, R16, 0x1, RZ ;  /* 0x0000000110101810 */ /* 0x000fe20007ffe0ff */
[----:B-1----:R-:W-:Y:S01]  /*1720*/  IMAD R15, R15, R13, RZ ;  /* 0x0000000d0f0f7224 */ /* 0x002fe200078e02ff */
[----:B------:R-:W-:Y:S02]  /*1730*/  @!P2 LOP3.LUT R16, RZ, R9, RZ, 0x33, !PT ;  /* 0x00000009ff10a212 */ /* 0x000fe400078e33ff */
[----:B------:R-:W-:Y:S01]  /*1740*/  ISETP.NE.U32.AND P2, PT, R10, RZ, PT ;  /* 0x000000ff0a00720c */ /* 0x000fe20003f45070 */
[----:B------:R-:W-:-:S04]  /*1750*/  IMAD.HI.U32 R14, R13, R15, R12 ;  /* 0x0000000f0d0e7227 */ /* 0x000fc800078e000c */
        /* <DEDUP_REMOVED lines=9> */
[----:B------:R-:W-:Y:S01]  /*17f0*/  @P1 VIADD R9, R9, 0x1 ;  /* 0x0000000109091836 */ /* 0x000fe20000000000 */
[----:B------:R-:W-:Y:S01]  /*1800*/  @!P2 LOP3.LUT R9, RZ, R10, RZ, 0x33, !PT ;  /* 0x0000000aff09a212 */ /* 0x000fe200078e33ff */
[----:B------:R-:W-:Y:S06]  /*1810*/  @P0 BRA `(.L_x_96) ;  /* 0xfffffff800a80947 */ /* 0x000fec000383ffff */
[----:B------:R-:W-:Y:S05]  /*1820*/  BSYNC.RECONVERGENT B2 ;  /* 0x0000000000027941 */ /* 0x000fea0003800200 */
.L_x_95:
[----:B------:R-:W-:Y:S01]  /*1830*/  IADD3 R11, PT, PT, R7, -0x1, RZ ;  /* 0xffffffff070b7810 */ /* 0x000fe20007ffe0ff */
[----:B------:R-:W-:-:S07]  /*1840*/  VIADD R10, R6, 0x1 ;  /* 0x00000001060a7836 */ /* 0x000fce0000000000 */
.L_x_94:
[----:B------:R-:W-:Y:S05]  /*1850*/  BSYNC.RECONVERGENT B1 ;  /* 0x0000000000017941 */ /* 0x000fea0003800200 */
.L_x_93:
[----:B------:R-:W-:Y:S01]  /*1860*/  ISETP.NE.AND P0, PT, R4, RZ, PT ;  /* 0x000000ff0400720c */ /* 0x000fe20003f05270 */
[----:B------:R-:W-:-:S12]  /*1870*/  BSSY.RECONVERGENT B1, `(.L_x_97) ;  /* 0x000001b000017945 */ /* 0x000fd80003800200 */
[----:B------:R-:W-:Y:S05]  /*1880*/  @!P0 BRA `(.L_x_98) ;  /* 0x0000000000648947 */ /* 0x000fea0003800000 */
[----:B------:R-:W-:-:S07]  /*1890*/  IADD3 R4, PT, PT, -R4, RZ, RZ ;  /* 0x000000ff04047210 */ /* 0x000fce0007ffe1ff */
.L_x_99:
[----:B------:R-:W0:Y:S01]  /*18a0*/  I2F.U32.RP R8, R11 ;  /* 0x0000000b00087306 */ /* 0x000e220000209000 */
[----:B------:R-:W-:Y:S01]  /*18b0*/  VIADD R4, R4, 0x1 ;  /* 0x0000000104047836 */ /* 0x000fe20000000000 */
[----:B------:R-:W-:-:S06]  /*18c0*/  ISETP.NE.U32.AND P2, PT, R11, RZ, PT ;  /* 0x000000ff0b00720c */ /* 0x000fcc0003f45070 */
[----:B0-----:R-:W0:Y:S02]  /*18d0*/  MUFU.RCP R8, R8 ;  /* 0x0000000800087308 */ /* 0x001e240000001000 */
[----:B0-----:R-:W-:-:S06]  /*18e0*/  VIADD R7, R8, 0xffffffe ;  /* 0x0ffffffe08077836 */ /* 0x001fcc0000000000 */
[----:B------:R-:W0:Y:S02]  /*18f0*/  F2I.FTZ.U32.TRUNC.NTZ R7, R7 ;  /* 0x0000000700077305 */ /* 0x000e24000021f000 */
[----:B0-----:R-:W-:-:S05]  /*1900*/  IADD3 R6, PT, PT, RZ, -R7, RZ ;  /* 0x80000007ff067210 */ /* 0x001fca0007ffe0ff */
[----:B------:R-:W-:Y:S02]  /*1910*/  IMAD R13, R6, R11, RZ ;  /* 0x0000000b060d7224 */ /* 0x000fe400078e02ff */
[----:B------:R-:W-:-:S04]  /*1920*/  IMAD.MOV.U32 R6, RZ, RZ, RZ ;  /* 0x000000ffff067224 */ /* 0x000fc800078e00ff */
[----:B------:R-:W-:-:S04]  /*1930*/  IMAD.HI.U32 R13, R7, R13, R6 ;  /* 0x0000000d070d7227 */ /* 0x000fc800078e0006 */
[----:B------:R-:W-:Y:S02]  /*1940*/  IMAD R6, R9, R10, RZ ;  /* 0x0000000a09067224 */ /* 0x000fe400078e02ff */
[----:B------:R-:W-:Y:S02]  /*1950*/  VIADD R10, R10, 0xffffffff ;  /* 0xffffffff0a0a7836 */ /* 0x000fe40000000000 */
[----:B------:R-:W-:-:S05]  /*1960*/  IMAD.HI.U32 R9, R13, R6, RZ ;  /* 0x000000060d097227 */ /* 0x000fca00078e00ff */
[----:B------:R-:W-:-:S05]  /*1970*/  IADD3 R12, PT, PT, -R9, RZ, RZ ;  /* 0x000000ff090c7210 */ /* 0x000fca0007ffe1ff */
[----:B------:R-:W-:-:S05]  /*1980*/  IMAD R6, R11, R12, R6 ;  /* 0x0000000c0b067224 */ /* 0x000fca00078e0206 */
[----:B------:R-:W-:-:S13]  /*1990*/  ISETP.GE.U32.AND P0, PT, R6, R11, PT ;  /* 0x0000000b0600720c */ /* 0x000fda0003f06070 */
[----:B------:R-:W-:Y:S01]  /*19a0*/  @P0 IMAD.IADD R6, R6, 0x1, -R11 ;  /* 0x0000000106060824 */ /* 0x000fe200078e0a0b */
[----:B------:R-:W-:Y:S02]  /*19b0*/  @P0 IADD3 R9, PT, PT, R9, 0x1, RZ ;  /* 0x0000000109090810 */ /* 0x000fe40007ffe0ff */
[----:B------:R-:W-:Y:S02]  /*19c0*/  ISETP.NE.AND P0, PT, R4, RZ, PT ;  /* 0x000000ff0400720c */ /* 0x000fe40003f05270 */
[----:B------:R-:W-:-:S13]  /*19d0*/  ISETP.GE.U32.AND P1, PT, R6, R11, PT ;  /* 0x0000000b0600720c */ /* 0x000fda0003f26070 */
[----:B------:R-:W-:Y:S02]  /*19e0*/  @P1 IADD3 R9, PT, PT, R9, 0x1, RZ ;  /* 0x0000000109091810 */ /* 0x000fe40007ffe0ff */
[----:B------:R-:W-:Y:S02]  /*19f0*/  @!P2 LOP3.LUT R9, RZ, R11, RZ, 0x33, !PT ;  /* 0x0000000bff09a212 */ /* 0x000fe400078e33ff */
[----:B------:R-:W-:Y:S01]  /*1a00*/  IADD3 R11, PT, PT, R11, 0x1, RZ ;  /* 0x000000010b0b7810 */ /* 0x000fe20007ffe0ff */
[----:B------:R-:W-:Y:S06]  /*1a10*/  @P0 BRA `(.L_x_99) ;  /* 0xfffffffc00a00947 */ /* 0x000fec000383ffff */
.L_x_98:
[----:B------:R-:W-:Y:S05]  /*1a20*/  BSYNC.RECONVERGENT B1 ;  /* 0x0000000000017941 */ /* 0x000fea0003800200 */
.L_x_97:
[----:B------:R0:W1:Y:S02]  /*1a30*/  I2F.F64.U32 R6, R9 ;  /* 0x0000000900067312 */ /* 0x0000640000201800 */
.L_x_92:
[----:B------:R-:W-:Y:S05]  /*1a40*/  BSYNC.RECONVERGENT B0 ;  /* 0x0000000000007941 */ /* 0x000fea0003800200 */
.L_x_91:
[----:B01----:R-:W0:Y:S01]  /*1a50*/  MUFU.RCP64H R9, R7 ;  /* 0x0000000700097308 */ /* 0x003e220000001800 */
[----:B------:R-:W-:Y:S01]  /*1a60*/  IMAD.MOV.U32 R8, RZ, RZ, 0x1 ;  /* 0x00000001ff087424 */ /* 0x000fe200078e00ff */
[----:B------:R-:W1:Y:S01]  /*1a70*/  LDCU.64 UR4, c[0x0][0x358] ;  /* 0x00006b00ff0477ac */ /* 0x000e620008000a00 */
[----:B------:R-:W-:Y:S04]  /*1a80*/  BSSY.RECONVERGENT B0, `(.L_x_100) ;  /* 0x0000013000007945 */ /* 0x000fe80003800200 */
[----:B0-----:R-:W-:-:S08]  /*1a90*/  DFMA R10, R8, -R6, 1 ;  /* 0x3ff00000080a742b */ /* 0x001fd00000000806 */
[----:B------:R-:W-:-:S08]  /*1aa0*/  DFMA R10, R10, R10, R10 ;  /* 0x0000000a0a0a722b */ /* 0x000fd0000000000a */
[----:B------:R-:W-:Y:S01]  /*1ab0*/  DFMA R8, R8, R10, R8 ;  /* 0x0000000a0808722b */ /* 0x000fe20000000008 */
[----:B------:R-:W-:-:S07]  /*1ac0*/  IMAD R10, R3, R2, RZ ;  /* 0x00000002030a7224 */ /* 0x000fce00078e02ff */
[C---:B------:R-:W-:Y:S01]  /*1ad0*/  DFMA R2, R8.reuse, -R6, 1 ;  /* 0x3ff000000802742b */ /* 0x040fe20000000806 */
[----:B------:R-:W0:Y:S07]  /*1ae0*/  I2F.F64.U32 R10, R10 ;  /* 0x0000000a000a7312 */ /* 0x000e2e0000201800 */
[----:B------:R-:W-:-:S08]  /*1af0*/  DFMA R2, R8, R2, R8 ;  /* 0x000000020802722b */ /* 0x000fd00000000008 */
[----:B0-----:R-:W-:Y:S01]  /*1b00*/  DMUL R8, R10, R2 ;  /* 0x000000020a087228 */ /* 0x001fe20000000000 */
[----:B------:R-:W-:-:S07]  /*1b10*/  FSETP.GEU.AND P1, PT, |R11|, 6.5827683646048100446e-37, PT ;  /* 0x036000000b00780b */ /* 0x000fce0003f2e200 */
[----:B------:R-:W-:-:S08]  /*1b20*/  DFMA R12, R8, -R6, R10 ;  /* 0x80000006080c722b */ /* 0x000fd0000000000a */
[----:B------:R-:W-:-:S10]  /*1b30*/  DFMA R2, R2, R12, R8 ;  /* 0x0000000c0202722b */ /* 0x000fd40000000008 */
[----:B------:R-:W-:-:S05]  /*1b40*/  FFMA R4, RZ, R7, R3 ;  /* 0x00000007ff047223 */ /* 0x000fca0000000003 */
[----:B------:R-:W-:-:S13]  /*1b50*/  FSETP.GT.AND P0, PT, |R4|, 1.469367938527859385e-39, PT ;  /* 0x001000000400780b */ /* 0x000fda0003f04200 */
[----:B-1----:R-:W-:Y:S05]  /*1b60*/  @P0 BRA P1, `(.L_x_101) ;  /* 0x0000000000100947 */ /* 0x002fea0000800000 */
[----:B------:R-:W-:-:S07]  /*1b70*/  MOV R4, 0x1b90 ;  /* 0x00001b9000047802 */ /* 0x000fce0000000f00 */
[----:B------:R-:W-:Y:S05]  /*1b80*/  CALL.REL.NOINC `($__internal_1_$__cuda_sm20_div_rn_f64_full) ;  /* 0x0000000000287944 */ /* 0x000fea0003c00000 */
[----:B------:R-:W-:Y:S01]  /*1b90*/  MOV R2, R12 ;  /* 0x0000000c00027202 */ /* 0x000fe20000000f00 */
[----:B------:R-:W-:-:S07]  /*1ba0*/  IMAD.MOV.U32 R3, RZ, RZ, R13 ;  /* 0x000000ffff037224 */ /* 0x000fce00078e000d */
.L_x_101:
[----:B------:R-:W-:Y:S05]  /*1bb0*/  BSYNC.RECONVERGENT B0 ;  /* 0x0000000000007941 */ /* 0x000fea0003800200 */
.L_x_100:
[----:B------:R-:W0:Y:S01]  /*1bc0*/  LDCU UR6, c[0x0][0x388] ;  /* 0x00007100ff0677ac */ /* 0x000e220008000800 */
[----:B------:R-:W1:Y:S01]  /*1bd0*/  LDC.64 R6, c[0x0][0x380] ;  /* 0x0000e000ff067b82 */ /* 0x000e620000000a00 */
[----:B0-----:R-:W-:-:S05]  /*1be0*/  IMAD R0, R0, UR6, R0 ;  /* 0x0000000600007c24 */ /* 0x001fca000f8e0200 */
[----:B------:R-:W-:-:S05]  /*1bf0*/  IADD3 R5, PT, PT, R0, R5, RZ ;  /* 0x0000000500057210 */ /* 0x000fca0007ffe0ff */
[----:B-1----:R-:W-:-:S05]  /*1c00*/  IMAD.WIDE R4, R5, 0x8, R6 ;  /* 0x0000000805047825 */ /* 0x002fca00078e0206 */
[----:B------:R-:W-:Y:S01]  /*1c10*/  STG.E.64 desc[UR4][R4.64], R2 ;  /* 0x0000000204007986 */ /* 0x000fe2000c101b04 */
[----:B------:R-:W-:Y:S05]  /*1c20*/  EXIT ;  /* 0x000000000000794d */ /* 0x000fea0003800000 */
        .weak           $__internal_1_$__cuda_sm20_div_rn_f64_full
        .type           $__internal_1_$__cuda_sm20_div_rn_f64_full,@function
        .size           $__internal_1_$__cuda_sm20_div_rn_f64_full,(.L_x_142 - $__internal_1_$__cuda_sm20_div_rn_f64_full)
$__internal_1_$__cuda_sm20_div_rn_f64_full:
[C---:B------:R-:W-:Y:S01]  /*1c30*/  FSETP.GEU.AND P0, PT, |R7|.reuse, 1.469367938527859385e-39, PT ;  /* 0x001000000700780b */ /* 0x040fe20003f0e200 */
[----:B------:R-:W-:Y:S01]  /*1c40*/  BSSY.RECONVERGENT B1, `(.L_x_102) ;  /* 0x0000057000017945 */ /* 0x000fe20003800200 */
[----:B------:R-:W-:Y:S02]  /*1c50*/  LOP3.LUT R2, R7, 0x800fffff, RZ, 0xc0, !PT ;  /* 0x800fffff07027812 */ /* 0x000fe400078ec0ff */
[C---:B------:R-:W-:Y:S02]  /*1c60*/  FSETP.GEU.AND P2, PT, |R11|.reuse, 1.469367938527859385e-39, PT ;  /* 0x001000000b00780b */ /* 0x040fe40003f4e200 */
[----:B------:R-:W-:Y:S01]  /*1c70*/  LOP3.LUT R3, R2, 0x3ff00000, RZ, 0xfc, !PT ;  /* 0x3ff0000002037812 */ /* 0x000fe200078efcff */
[----:B------:R-:W-:Y:S01]  /*1c80*/  IMAD.MOV.U32 R2, RZ, RZ, R6 ;  /* 0x000000ffff027224 */ /* 0x000fe200078e0006 */
[----:B------:R-:W-:Y:S02]  /*1c90*/  MOV R16, 0x1 ;  /* 0x0000000100107802 */ /* 0x000fe40000000f00 */
[----:B------:R-:W-:-:S02]  /*1ca0*/  LOP3.LUT R12, R11, 0x7ff00000, RZ, 0xc0, !PT ;  /* 0x7ff000000b0c7812 */ /* 0x000fc400078ec0ff */
[----:B------:R-:W-:Y:S01]  /*1cb0*/  LOP3.LUT R15, R7, 0x7ff00000, RZ, 0xc0, !PT ;  /* 0x7ff00000070f7812 */ /* 0x000fe200078ec0ff */
[----:B------:R-:W-:-:S03]  /*1cc0*/  @!P0 DMUL R2, R6, 8.98846567431157953865e+307 ;  /* 0x7fe0000006028828 */ /* 0x000fc60000000000 */
[C---:B------:R-:W-:Y:S01]  /*1cd0*/  ISETP.GE.U32.AND P1, PT, R12.reuse, R15, PT ;  /* 0x0000000f0c00720c */ /* 0x040fe20003f26070 */
[----:B------:R-:W-:Y:S01]  /*1ce0*/  @!P2 IMAD.MOV.U32 R18, RZ, RZ, RZ ;  /* 0x000000ffff12a224 */ /* 0x000fe200078e00ff */
[----:B------:R-:W-:Y:S01]  /*1cf0*/  @!P2 LOP3.LUT R13, R7, 0x7ff00000, RZ, 0xc0, !PT ;  /* 0x7ff00000070da812 */ /* 0x000fe200078ec0ff */
[----:B------:R-:W0:Y:S03]  /*1d00*/  MUFU.RCP64H R17, R3 ;  /* 0x0000000300117308 */ /* 0x000e260000001800 */
[----:B------:R-:W-:Y:S01]  /*1d10*/  @!P2 ISETP.GE.U32.AND P3, PT, R12, R13, PT ;  /* 0x0000000d0c00a20c */ /* 0x000fe20003f66070 */
[----:B------:R-:W-:-:S05]  /*1d20*/  IMAD.MOV.U32 R13, RZ, RZ, 0x1ca00000 ;  /* 0x1ca00000ff0d7424 */ /* 0x000fca00078e00ff */
[----:B------:R-:W-:-:S04]  /*1d30*/  @!P2 SEL R19, R13, 0x63400000, !P3 ;  /* 0x634000000d13a807 */ /* 0x000fc80005800000 */
[----:B------:R-:W-:Y:S01]  /*1d40*/  @!P2 LOP3.LUT R19, R19, 0x80000000, R11, 0xf8, !PT ;  /* 0x800000001313a812 */ /* 0x000fe200078ef80b */
[----:B0-----:R-:W-:-:S03]  /*1d50*/  DFMA R8, R16, -R2, 1 ;  /* 0x3ff000001008742b */ /* 0x001fc60000000802 */
[----:B------:R-:W-:-:S05]  /*1d60*/  @!P2 LOP3.LUT R19, R19, 0x100000, RZ, 0xfc, !PT ;  /* 0x001000001313a812 */ /* 0x000fca00078efcff */
[----:B------:R-:W-:-:S08]  /*1d70*/  DFMA R8, R8, R8, R8 ;  /* 0x000000080808722b */ /* 0x000fd00000000008 */
[----:B------:R-:W-:Y:S01]  /*1d80*/  DFMA R16, R16, R8, R16 ;  /* 0x000000081010722b */ /* 0x000fe20000000010 */
[----:B------:R-:W-:Y:S02]  /*1d90*/  SEL R9, R13, 0x63400000, !P1 ;  /* 0x634000000d097807 */ /* 0x000fe40004800000 */
[----:B------:R-:W-:Y:S02]  /*1da0*/  MOV R8, R10 ;  /* 0x0000000a00087202 */ /* 0x000fe40000000f00 */
[----:B------:R-:W-:-:S03]  /*1db0*/  LOP3.LUT R9, R9, 0x800fffff, R11, 0xf8, !PT ;  /* 0x800fffff09097812 */ /* 0x000fc600078ef80b */
[----:B------:R-:W-:-:S03]  /*1dc0*/  DFMA R20, R16, -R2, 1 ;  /* 0x3ff000001014742b */ /* 0x000fc60000000802 */
[----:B------:R-:W-:-:S05]  /*1dd0*/  @!P2 DFMA R8, R8, 2, -R18 ;  /* 0x400000000808a82b */ /* 0x000fca0000000812 */
[----:B------:R-:W-:Y:S01]  /*1de0*/  DFMA R16, R16, R20, R16 ;  /* 0x000000141010722b */ /* 0x000fe20000000010 */
[----:B------:R-:W-:Y:S01]  /*1df0*/  MOV R21, R12 ;  /* 0x0000000c00157202 */ /* 0x000fe20000000f00 */
[----:B------:R-:W-:Y:S01]  /*1e00*/  IMAD.MOV.U32 R20, RZ, RZ, R15 ;  /* 0x000000ffff147224 */ /* 0x000fe200078e000f */
[----:B------:R-:W-:Y:S02]  /*1e10*/  @!P0 LOP3.LUT R20, R3, 0x7ff00000, RZ, 0xc0, !PT ;  /* 0x7ff0000003148812 */ /* 0x000fe400078ec0ff */
[----:B------:R-:W-:-:S03]  /*1e20*/  @!P2 LOP3.LUT R21, R9, 0x7ff00000, RZ, 0xc0, !PT ;  /* 0x7ff000000915a812 */ /* 0x000fc600078ec0ff */
[----:B------:R-:W-:Y:S01]  /*1e30*/  DMUL R18, R16, R8 ;  /* 0x0000000810127228 */ /* 0x000fe20000000000 */
[----:B------:R-:W-:Y:S01]  /*1e40*/  VIADD R23, R20, 0xffffffff ;  /* 0xffffffff14177836 */ /* 0x000fe20000000000 */
[----:B------:R-:W-:-:S04]  /*1e50*/  IADD3 R22, PT, PT, R21, -0x1, RZ ;  /* 0xffffffff15167810 */ /* 0x000fc80007ffe0ff */
        /* <DEDUP_REMOVED lines=9> */
[----:B------:R-:W-:-:S04]  /*1ef0*/  SEL R13, R13, 0x63400000, !P0 ;  /* 0x634000000d0d7807 */ /* 0x000fc80004000000 */
[----:B------:R-:W-:Y:S02]  /*1f00*/  IADD3 R16, PT, PT, -R13, R10, RZ ;  /* 0x0000000a0d107210 */ /* 0x000fe40007ffe1ff */
[----:B------:R-:W-:-:S03]  /*1f10*/  MOV R10, RZ ;  /* 0x000000ff000a7202 */ /* 0x000fc60000000f00 */
        /* <DEDUP_REMOVED lines=10> */
[----:B------:R-:W-:Y:S01]  /*1fc0*/  IADD3 R3, PT, PT, -R16, RZ, RZ ;  /* 0x000000ff10037210 */ /* 0x000fe20007ffe1ff */
[----:B------:R-:W-:Y:S01]  /*1fd0*/  IMAD.MOV.U32 R2, RZ, RZ, RZ ;  /* 0x000000ffff027224 */ /* 0x000fe200078e00ff */
[----:B------:R-:W-:-:S05]  /*1fe0*/  DMUL.RP R10, R14, R10 ;  /* 0x0000000a0e0a7228 */ /* 0x000fca0000008000 */
[----:B------:R-:W-:-:S05]  /*1ff0*/  DFMA R2, R12, -R2, R14 ;  /* 0x800000020c02722b */ /* 0x000fca000000000e */
[----:B------:R-:W-:Y:S02]  /*2000*/  LOP3.LUT R7, R11, R7, RZ, 0x3c, !PT ;  /* 0x000000070b077212 */ /* 0x000fe400078e3cff */
[----:B------:R-:W-:-:S04]  /*2010*/  IADD3 R2, PT, PT, -R16, -0x43300000, RZ ;  /* 0xbcd0000010027810 */ /* 0x000fc80007ffe1ff */
[----:B------:R-:W-:-:S04]  /*2020*/  FSETP.NEU.AND P0, PT, |R3|, R2, PT ;  /* 0x000000020300720b */ /* 0x000fc80003f0d200 */
[----:B------:R-:W-:Y:S02]  /*2030*/  FSEL R12, R10, R12, !P0 ;  /* 0x0000000c0a0c7208 */ /* 0x000fe40004000000 */
[----:B------:R-:W-:Y:S01]  /*2040*/  FSEL R13, R7, R13, !P0 ;  /* 0x0000000d070d7208 */ /* 0x000fe20004000000 */
[----:B------:R-:W-:Y:S06]  /*2050*/  BRA `(.L_x_104) ;  /* 0x0000000000547947 */ /* 0x000fec0003800000 */
.L_x_103:
[----:B------:R-:W-:-:S14]  /*2060*/  DSETP.NAN.AND P0, PT, R10, R10, PT ;  /* 0x0000000a0a00722a */ /* 0x000fdc0003f08000 */
[----:B------:R-:W-:Y:S05]  /*2070*/  @P0 BRA `(.L_x_105) ;  /* 0x0000000000440947 */ /* 0x000fea0003800000 */
[----:B------:R-:W-:-:S14]  /*2080*/  DSETP.NAN.AND P0, PT, R6, R6, PT ;  /* 0x000000060600722a */ /* 0x000fdc0003f08000 */
[----:B------:R-:W-:Y:S05]  /*2090*/  @P0 BRA `(.L_x_106) ;  /* 0x0000000000300947 */ /* 0x000fea0003800000 */
[----:B------:R-:W-:Y:S01]  /*20a0*/  ISETP.NE.AND P0, PT, R21, R20, PT ;  /* 0x000000141500720c */ /* 0x000fe20003f05270 */
[----:B------:R-:W-:Y:S01]  /*20b0*/  IMAD.MOV.U32 R13, RZ, RZ, -0x80000 ;  /* 0xfff80000ff0d7424 */ /* 0x000fe200078e00ff */
[----:B------:R-:W-:-:S11]  /*20c0*/  MOV R12, 0x0 ;  /* 0x00000000000c7802 */ /* 0x000fd60000000f00 */
[----:B------:R-:W-:Y:S05]  /*20d0*/  @!P0 BRA `(.L_x_104) ;  /* 0x0000000000348947 */ /* 0x000fea0003800000 */
[----:B------:R-:W-:Y:S02]  /*20e0*/  ISETP.NE.AND P0, PT, R21, 0x7ff00000, PT ;  /* 0x7ff000001500780c */ /* 0x000fe40003f05270 */
[----:B------:R-:W-:Y:S02]  /*20f0*/  LOP3.LUT R13, R11, 0x80000000, R7, 0x48, !PT ;  /* 0x800000000b0d7812 */ /* 0x000fe400078e4807 */
[----:B------:R-:W-:-:S13]  /*2100*/  ISETP.EQ.OR P0, PT, R20, RZ, !P0 ;  /* 0x000000ff1400720c */ /* 0x000fda0004702670 */
[----:B------:R-:W-:Y:S02]  /*2110*/  @P0 LOP3.LUT R2, R13, 0x7ff00000, RZ, 0xfc, !PT ;  /* 0x7ff000000d020812 */ /* 0x000fe400078efcff */
[----:B------:R-:W-:Y:S01]  /*2120*/  @!P0 MOV R12, RZ ;  /* 0x000000ff000c8202 */ /* 0x000fe20000000f00 */
[----:B------:R-:W-:Y:S01]  /*2130*/  @P0 IMAD.MOV.U32 R12, RZ, RZ, RZ ;  /* 0x000000ffff0c0224 */ /* 0x000fe200078e00ff */
[----:B------:R-:W-:Y:S01]  /*2140*/  @P0 MOV R13, R2 ;  /* 0x00000002000d0202 */ /* 0x000fe20000000f00 */
[----:B------:R-:W-:Y:S06]  /*2150*/  BRA `(.L_x_104) ;  /* 0x0000000000147947 */ /* 0x000fec0003800000 */
.L_x_106:
[----:B------:R-:W-:Y:S01]  /*2160*/  LOP3.LUT R13, R7, 0x80000, RZ, 0xfc, !PT ;  /* 0x00080000070d7812 */ /* 0x000fe200078efcff */
[----:B------:R-:W-:Y:S01]  /*2170*/  IMAD.MOV.U32 R12, RZ, RZ, R6 ;  /* 0x000000ffff0c7224 */ /* 0x000fe200078e0006 */
[----:B------:R-:W-:Y:S06]  /*2180*/  BRA `(.L_x_104) ;  /* 0x0000000000087947 */ /* 0x000fec0003800000 */
.L_x_105:
[----:B------:R-:W-:Y:S02]  /*2190*/  LOP3.LUT R13, R11, 0x80000, RZ, 0xfc, !PT ;  /* 0x000800000b0d7812 */ /* 0x000fe400078efcff */
[----:B------:R-:W-:-:S07]  /*21a0*/  MOV R12, R10 ;  /* 0x0000000a000c7202 */ /* 0x000fce0000000f00 */
.L_x_104:
[----:B------:R-:W-:Y:S05]  /*21b0*/  BSYNC.RECONVERGENT B1 ;  /* 0x0000000000017941 */ /* 0x000fea0003800200 */
.L_x_102:
[----:B------:R-:W-:Y:S02]  /*21c0*/  HFMA2 R3, -RZ, RZ, 0, 0 ;  /* 0x00000000ff037431 */ /* 0x000fe400000001ff */
[----:B------:R-:W-:-:S04]  /*21d0*/  IMAD.MOV.U32 R2, RZ, RZ, R4 ;  /* 0x000000ffff027224 */ /* 0x000fc800078e0004 */
[----:B------:R-:W-:Y:S05]  /*21e0*/  RET.REL.NODEC R2 `(_Z14BernBinomCoeffPdi) ;  /* 0xffffffdc02847950 */ /* 0x000fea0003c3ffff */
.L_x_107:
        /* <DEDUP_REMOVED lines=9> */
.L_x_142:


//--------------------- .text._Z15vectorDirichletPdS_PiS0_S0_iiiid --------------------------
	.section	.text._Z15vectorDirichletPdS_PiS0_S0_iiiid,"ax",@progbits
	.align	128
        .global         _Z15vectorDirichletPdS_PiS0_S0_iiiid
        .type           _Z15vectorDirichletPdS_PiS0_S0_iiiid,@function
        .size           _Z15vectorDirichletPdS_PiS0_S0_iiiid,(.L_x_147 - _Z15vectorDirichletPdS_PiS0_S0_iiiid)
        .other          _Z15vectorDirichletPdS_PiS0_S0_iiiid,@"STO_CUDA_ENTRY STV_DEFAULT"
_Z15vectorDirichletPdS_PiS0_S0_iiiid:
.text._Z15vectorDirichletPdS_PiS0_S0_iiiid:
[----:B------:R-:W0:Y:S01]  /*0000*/  LDC R1, c[0x0][0x37c] ;  /* 0x0000df00ff017b82 */ /* 0x000e220000000800 */
[----:B------:R-:W1:Y:S07]  /*0010*/  S2R R9, SR_TID.X ;  /* 0x0000000000097919 */ /* 0x000e6e0000002100 */
[----:B------:R-:W1:Y:S01]  /*0020*/  S2UR UR4, SR_CTAID.X ;  /* 0x00000000000479c3 */ /* 0x000e620000002500 */
[----:B------:R-:W2:Y:S01]  /*0030*/  LDCU.64 UR8, c[0x0][0x3a8] ;  /* 0x00007500ff0877ac */ /* 0x000ea20008000a00 */
[----:B------:R-:W-:-:S02]  /*0040*/  HFMA2 R5, -RZ, RZ, 1.984375, 0 ;  /* 0x3ff00000ff057431 */ /* 0x000fc400000001ff */
[----:B0-----:R-:W-:Y:S01]  /*0050*/  VIADD R1, R1, 0xffffffe0 ;  /* 0xffffffe001017836 */ /* 0x001fe20000000000 */
[----:B------:R-:W-:Y:S01]  /*0060*/  CS2R R6, SRZ ;  /* 0x0000000000067805 */ /* 0x000fe2000001ff00 */
[----:B------:R-:W0:Y:S01]  /*0070*/  LDCU.64 UR6, c[0x0][0x3b0] ;  /* 0x00007600ff0677ac */ /* 0x000e220008000a00 */
[----:B------:R-:W-:Y:S01]  /*0080*/  IMAD.MOV.U32 R4, RZ, RZ, 0x0 ;  /* 0x00000000ff047424 */ /* 0x000fe200078e00ff */
[----:B------:R-:W1:Y:S01]  /*0090*/  LDC R0, c[0x0][0x360] ;  /* 0x0000d800ff007b82 */ /* 0x000e620000000800 */
[----:B------:R3:W-:Y:S04]  /*00a0*/  STL.128 [R1+0x10], RZ ;  /* 0x000010ff01007387 */ /* 0x0007e80000100c00 */
[----:B------:R3:W-:Y:S01]  /*00b0*/  STL.128 [R1], R4 ;  /* 0x0000000401007387 */ /* 0x0007e20000100c00 */
[----:B--2---:R-:W-:-:S02]  /*00c0*/  UIADD3 UR5, UPT, UPT, UR9, -0x1, URZ ;  /* 0xffffffff09057890 */ /* 0x004fc4000fffe0ff */
[----:B0-----:R-:W-:Y:S01]  /*00d0*/  UIADD3 UR6, UPT, UPT, UR6, -0x1, URZ ;  /* 0xffffffff06067890 */ /* 0x001fe2000fffe0ff */
[----:B-1----:R-:W-:Y:S01]  /*00e0*/  IMAD R9, R0, UR4, R9 ;  /* 0x0000000400097c24 */ /* 0x002fe2000f8e0209 */
[----:B------:R-:W-:-:S04]  /*00f0*/  UIADD3 UR4, UPT, UPT, UR7, 0x1, URZ ;  /* 0x0000000107047890 */ /* 0x000fc8000fffe0ff */
[----:B------:R-:W-:Y:S01]  /*0100*/  ISETP.GE.AND P0, PT, R9, UR8, PT ;  /* 0x0000000809007c0c */ /* 0x000fe2000bf06270 */
[----:B------:R-:W-:Y:S02]  /*0110*/  UIMAD UR5, UR5, UR7, UR4 ;  /* 0x00000007050572a4 */ /* 0x000fe4000f8e0204 */
[----:B------:R-:W-:-:S04]  /*0120*/  UIMAD UR6, UR6, UR7, UR4 ;  /* 0x00000007060672a4 */ /* 0x000fc8000f8e0204 */
[----:B------:R-:W-:-:S06]  /*0130*/  UIMAD UR5, UR5, UR6, URZ ;  /* 0x00000006050572a4 */ /* 0x000fcc000f8e02ff */
[----:B---3--:R-:W-:Y:S06]  /*0140*/  @P0 EXIT ;  /* 0x000000000000094d */ /* 0x008fec0003800000 */
[----:B------:R-:W0:Y:S01]  /*0150*/  LDC.64 R2, c[0x0][0x390] ;  /* 0x0000e400ff027b82 */ /* 0x000e220000000a00 */
[----:B------:R-:W1:Y:S01]  /*0160*/  LDCU.64 UR6, c[0x0][0x358] ;  /* 0x00006b00ff0677ac */ /* 0x000e620008000a00 */
[----:B0-----:R-:W-:-:S05]  /*0170*/  IMAD.WIDE R2, R9, 0x4, R2 ;  /* 0x0000000409027825 */ /* 0x001fca00078e0202 */
[----:B-1----:R0:W5:Y:S01]  /*0180*/  LDG.E R7, desc[UR6][R2.64] ;  /* 0x0000000602077981 */ /* 0x002162000c1e1900 */
[----:B------:R-:W-:Y:S01]  /*0190*/  UISETP.GE.AND UP0, UPT, UR5, 0x1, UPT ;  /* 0x000000010500788c */ /* 0x000fe2000bf06270 */
[----:B------:R-:W-:-:S08]  /*01a0*/  IMAD.MOV.U32 R0, RZ, RZ, -0x1 ;  /* 0xffffffffff007424 */ /* 0x000fd000078e00ff */
[----:B0-----:R-:W-:Y:S05]  /*01b0*/  BRA.U !UP0, `(.L_x_108) ;  /* 0x0000000108487547 */ /* 0x001fea000b800000 */
[----:B------:R-:W0:Y:S02]  /*01c0*/  LDC.64 R2, c[0x0][0x398] ;  /* 0x0000e600ff027b82 */ /* 0x000e240000000a00 */
[----:B0-----:R-:W2:Y:S01]  /*01d0*/  LDG.E R2, desc[UR6][R2.64] ;  /* 0x0000000602027981 */ /* 0x001ea2000c1e1900 */
[----:B------:R-:W-:Y:S01]  /*01e0*/  BSSY.RECONVERGENT B0, `(.L_x_108) ;  /* 0x000000f000007945 */ /* 0x000fe20003800200 */
[----:B------:R-:W-:Y:S01]  /*01f0*/  HFMA2 R11, -RZ, RZ, 0, 0 ;  /* 0x00000000ff0b7431 */ /* 0x000fe200000001ff */
[----:B--2---:R-:W-:-:S13]  /*0200*/  ISETP.GT.AND P0, PT, R2, R9, PT ;  /* 0x000000090200720c */ /* 0x004fda0003f04270 */
[----:B------:R-:W-:Y:S05]  /*0210*/  @P0 BRA `(.L_x_109) ;  /* 0x0000000000280947 */ /* 0x000fea0003800000 */
[----:B------:R-:W0:Y:S01]  /*0220*/  LDC.64 R4, c[0x0][0x398] ;  /* 0x0000e600ff047b82 */ /* 0x000e220000000a00 */
[----:B------:R-:W-:-:S06]  /*0230*/  UIADD3 UR4, UPT, UPT, UR5, -0x1, URZ ;  /* 0xffffffff05047890 */ /* 0x000fcc000fffe0ff */
[----:B------:R-:W-:-:S07]  /*0240*/  IMAD.U32 R0, RZ, RZ, UR4 ;  /* 0x00000004ff007e24 */ /* 0x000fce000f8e00ff */
.L_x_111:
[----:B------:R-:W-:-:S04]  /*0250*/  IADD3 R11, PT, PT, R11, 0x1, RZ ;  /* 0x000000010b0b7810 */ /* 0x000fc80007ffe0ff */
[----:B------:R-:W-:-:S13]  /*0260*/  ISETP.NE.AND P0, PT, R11, UR5, PT ;  /* 0x000000050b007c0c */ /* 0x000fda000bf05270 */
[----:B------:R-:W-:Y:S05]  /*0270*/  @!P0 BRA `(.L_x_110) ;  /* 0x0000000000148947 */ /* 0x000fea0003800000 */
[----:B0-----:R-:W-:-:S06]  /*0280*/  IMAD.WIDE.U32 R2, R11, 0x4, R4 ;  /* 0x000000040b027825 */ /* 0x001fcc00078e0004 */
[----:B------:R-:W2:Y:S02]  /*0290*/  LDG.E R2, desc[UR6][R2.64] ;  /* 0x0000000602027981 */ /* 0x000ea4000c1e1900 */
[----:B--2---:R-:W-:-:S13]  /*02a0*/  ISETP.GT.AND P0, PT, R2, R9, PT ;  /* 0x000000090200720c */ /* 0x004fda0003f04270 */
[----:B------:R-:W-:Y:S05]  /*02b0*/  @!P0 BRA `(.L_x_111) ;  /* 0xfffffffc00e48947 */ /* 0x000fea000383ffff */
.L_x_109:
[----:B------:R-:W-:-:S07]  /*02c0*/  VIADD R0, R11, 0xffffffff ;  /* 0xffffffff0b007836 */ /* 0x000fce0000000000 */
.L_x_110:
[----:B------:R-:W-:Y:S05]  /*02d0*/  BSYNC.RECONVERGENT B0 ;  /* 0x0000000000007941 */ /* 0x000fea0003800200 */
.L_x_108:
[----:B0-----:R-:W0:Y:S02]  /*02e0*/  LDC.64 R4, c[0x0][0x3a0] ;  /* 0x0000e800ff047b82 */ /* 0x001e240000000a00 */
[----:B0----5:R-:W-:-:S05]  /*02f0*/  IMAD.WIDE R2, R7, 0x4, R4 ;  /* 0x0000000407027825 */ /* 0x021fca00078e0204 */
[----:B------:R-:W2:Y:S01]  /*0300*/  LDG.E R6, desc[UR6][R2.64] ;  /* 0x0000000602067981 */ /* 0x000ea2000c1e1900 */
[----:B------:R-:W-:Y:S01]  /*0310*/  BSSY.RECONVERGENT B0, `(.L_x_112) ;  /* 0x000000b000007945 */ /* 0x000fe20003800200 */
[----:B--2---:R-:W-:-:S13]  /*0320*/  ISETP.NE.AND P0, PT, R6, RZ, PT ;  /* 0x000000ff0600720c */ /* 0x004fda0003f05270 */
[----:B------:R-:W-:Y:S05]  /*0330*/  @P0 BRA `(.L_x_113) ;  /* 0x0000000000180947 */ /* 0x000fea0003800000 */
[----:B------:R-:W-:-:S06]  /*0340*/  IMAD.WIDE R2, R0, 0x4, R4 ;  /* 0x0000000400027825 */ /* 0x000fcc00078e0204 */
[----:B------:R-:W2:Y:S01]  /*0350*/  LDG.E R2, desc[UR6][R2.64] ;  /* 0x0000000602027981 */ /* 0x000ea2000c1e1900 */
[----:B------:R-:W-:Y:S02]  /*0360*/  ISETP.NE.AND P0, PT, R7, R0, PT ;  /* 0x000000000700720c */ /* 0x000fe40003f05270 */
[----:B--2---:R-:W-:-:S13]  /*0370*/  ISETP.NE.AND P1, PT, R2, RZ, PT ;  /* 0x000000ff0200720c */ /* 0x004fda0003f25270 */
[----:B------:R-:W-:Y:S05]  /*0380*/  @!P0 BRA P1, `(.L_x_114) ;  /* 0x00000000000c8947 */ /* 0x000fea0000800000 */
[----:B------:R-:W-:Y:S05]  /*0390*/  EXIT ;  /* 0x000000000000794d */ /* 0x000fea0003800000 */
.L_x_113:
[----:B------:R-:W-:-:S13]  /*03a0*/  ISETP.NE.AND P0, PT, R7, R0, PT ;  /* 0x000000000700720c */ /* 0x000fda0003f05270 */
[----:B------:R-:W-:Y:S05]  /*03b0*/  @P0 EXIT ;  /* 0x000000000000094d */ /* 0x000fea0003800000 */
.L_x_114:
[----:B------:R-:W-:Y:S05]  /*03c0*/  BSYNC.RECONVERGENT B0 ;  /* 0x0000000000007941 */ /* 0x000fea0003800200 */
.L_x_112:
[----:B------:R-:W-:Y:S01]  /*03d0*/  LEA R2, R6, R1, 0x3 ;  /* 0x0000000106027211 */ /* 0x000fe200078e18ff */
[----:B------:R-:W0:Y:S05]  /*03e0*/  LDC.64 R4, c[0x0][0x380] ;  /* 0x0000e000ff047b82 */ /* 0x000e2a0000000a00 */
[----:B------:R-:W2:Y:S01]  /*03f0*/  LDL.64 R2, [R2+-0x8] ;  /* 0xfffff80002027983 */ /* 0x000ea20000100a00 */
[----:B0-----:R-:W-:-:S05]  /*0400*/  IMAD.WIDE R4, R7, 0x8, R4 ;  /* 0x0000000807047825 */ /* 0x001fca00078e0204 */
[----:B--2---:R-:W-:Y:S01]  /*0410*/  STG.E.64 desc[UR6][R4.64], R2 ;  /* 0x0000000204007986 */ /* 0x004fe2000c101b06 */
[----:B------:R-:W-:Y:S05]  /*0420*/  EXIT ;  /* 0x000000000000794d */ /* 0x000fea0003800000 */
.L_x_115:
        /* <DEDUP_REMOVED lines=13> */
.L_x_147:


//--------------------- .text._Z14applyDirichletPdS_PiS0_S0_iiiid --------------------------
	.section	.text._Z14applyDirichletPdS_PiS0_S0_iiiid,"ax",@progbits
	.align	128
        .global         _Z14applyDirichletPdS_PiS0_S0_iiiid
        .type           _Z14applyDirichletPdS_PiS0_S0_iiiid,@function
        .size           _Z14applyDirichletPdS_PiS0_S0_iiiid,(.L_x_148 - _Z14applyDirichletPdS_PiS0_S0_iiiid)
        .other          _Z14applyDirichletPdS_PiS0_S0_iiiid,@"STO_CUDA_ENTRY STV_DEFAULT"
_Z14applyDirichletPdS_PiS0_S0_iiiid:
.text._Z14applyDirichletPdS_PiS0_S0_iiiid:
[----:B------:R-:W0:Y:S01]  /*0000*/  LDC R1, c[0x0][0x37c] ;  /* 0x0000df00ff017b82 */ /* 0x000e220000000800 */
[----:B------:R-:W1:Y:S01]  /*0010*/  S2R R0, SR_TID.X ;  /* 0x0000000000007919 */ /* 0x000e620000002100 */
[----:B------:R-:W2:Y:S06]  /*0020*/  LDCU.64 UR6, c[0x0][0x3b0] ;  /* 0x00007600ff0677ac */ /* 0x000eac0008000a00 */
[----:B------:R-:W1:Y:S01]  /*0030*/  S2UR UR8, SR_CTAID.X ;  /* 0x00000000000879c3 */ /* 0x000e620000002500 */
[----:B------:R-:W-:Y:S02]  /*0040*/  HFMA2 R5, -RZ, RZ, 1.984375, 0 ;  /* 0x3ff00000ff057431 */ /* 0x000fe400000001ff */
[----:B0-----:R-:W-:Y:S01]  /*0050*/  VIADD R1, R1, 0xffffffe0 ;  /* 0xffffffe001017836 */ /* 0x001fe20000000000 */
[----:B------:R-:W0:Y:S01]  /*0060*/  LDCU UR5, c[0x0][0x3ac] ;  /* 0x00007580ff0577ac */ /* 0x000e220008000800 */
[----:B------:R-:W-:Y:S01]  /*0070*/  IMAD.MOV.U32 R4, RZ, RZ, 0x0 ;  /* 0x00000000ff047424 */ /* 0x000fe200078e00ff */
[----:B------:R-:W-:Y:S01]  /*0080*/  CS2R R6, SRZ ;  /* 0x0000000000067805 */ /* 0x000fe2000001ff00 */
[----:B------:R-:W-:Y:S01]  /*0090*/  BSSY.RECONVERGENT B1, `(.L_x_116) ;  /* 0x00000c9000017945 */ /* 0x000fe20003800200 */
[----:B------:R3:W-:Y:S01]  /*00a0*/  STL.128 [R1+0x10], RZ ;  /* 0x000010ff01007387 */ /* 0x0007e20000100c00 */
[----:B------:R-:W1:Y:S03]  /*00b0*/  LDC R3, c[0x0][0x360] ;  /* 0x0000d800ff037b82 */ /* 0x000e660000000800 */
[----:B------:R3:W-:Y:S01]  /*00c0*/  STL.128 [R1], R4 ;  /* 0x0000000401007387 */ /* 0x0007e20000100c00 */
[----:B--2---:R-:W-:-:S02]  /*00d0*/  UIADD3 UR4, UPT, UPT, UR7, 0x1, URZ ;  /* 0x0000000107047890 */ /* 0x004fc4000fffe0ff */
[----:B------:R-:W-:Y:S02]  /*00e0*/  UIADD3 UR6, UPT, UPT, UR6, -0x1, URZ ;  /* 0xffffffff06067890 */ /* 0x000fe4000fffe0ff */
[----:B0-----:R-:W-:Y:S02]  /*00f0*/  UIADD3 UR5, UPT, UPT, UR5, -0x1, URZ ;  /* 0xffffffff05057890 */ /* 0x001fe4000fffe0ff */
[----:B------:R-:W-:Y:S02]  /*0100*/  UIMAD UR6, UR6, UR7, UR4 ;  /* 0x00000007060672a4 */ /* 0x000fe4000f8e0204 */
[----:B------:R-:W-:-:S04]  /*0110*/  UIMAD UR5, UR5, UR7, UR4 ;  /* 0x00000007050572a4 */ /* 0x000fc8000f8e0204 */
[----:B------:R-:W-:Y:S01]  /*0120*/  UIMAD UR5, UR5, UR6, URZ ;  /* 0x00000006050572a4 */ /* 0x000fe2000f8e02ff */
[----:B-1----:R-:W-:-:S04]  /*0130*/  IMAD R0, R3, UR8, R0 ;  /* 0x0000000803007c24 */ /* 0x002fc8000f8e0200 */
[----:B------:R-:W0:Y:S01]  /*0140*/  LDCU.64 UR6, c[0x0][0x358] ;  /* 0x00006b00ff0677ac */ /* 0x000e220008000a00 */
[----:B------:R-:W-:-:S13]  /*0150*/  ISETP.GE.AND P0, PT, R0, UR5, PT ;  /* 0x0000000500007c0c */ /* 0x000fda000bf06270 */
[----:B---3--:R-:W-:Y:S05]  /*0160*/  @P0 BRA `(.L_x_117) ;  /* 0x0000000800ec0947 */ /* 0x008fea0003800000 */
[----:B------:R-:W1:Y:S02]  /*0170*/  LDC.64 R2, c[0x0][0x398] ;  /* 0x0000e600ff027b82 */ /* 0x000e640000000a00 */
[----:B-1----:R-:W-:-:S05]  /*0180*/  IMAD.WIDE R2, R0, 0x4, R2 ;  /* 0x0000000400027825 */ /* 0x002fca00078e0202 */
[----:B0-----:R-:W2:Y:S04]  /*0190*/  LDG.E R4, desc[UR6][R2.64] ;  /* 0x0000000602047981 */ /* 0x001ea8000c1e1900 */
[----:B------:R-:W2:Y:S01]  /*01a0*/  LDG.E R5, desc[UR6][R2.64+0x4] ;  /* 0x0000040602057981 */ /* 0x000ea2000c1e1900 */
[----:B------:R-:W-:Y:S01]  /*01b0*/  BSSY.RECONVERGENT B0, `(.L_x_118) ;  /* 0x00000b1000007945 */ /* 0x000fe20003800200 */
[----:B------:R-:W-:Y:S02]  /*01c0*/  CS2R R8, SRZ ;  /* 0x0000000000087805 */ /* 0x000fe4000001ff00 */
[----:B--2---:R-:W-:-:S13]  /*01d0*/  ISETP.GE.AND P0, PT, R4, R5, PT ;  /* 0x000000050400720c */ /* 0x004fda0003f06270 */
[----:B------:R-:W-:Y:S05]  /*01e0*/  @P0 BRA `(.L_x_119) ;  /* 0x0000000800b40947 */ /* 0x000fea0003800000 */
[----:B------:R-:W-:Y:S01]  /*01f0*/  IMAD.IADD R2, R5, 0x1, -R4 ;  /* 0x0000000105027824 */ /* 0x000fe200078e0a04 */
[----:B------:R-:W-:Y:S01]  /*0200*/  BSSY.RECONVERGENT B2, `(.L_x_120) ;  /* 0x0000053000027945 */ /* 0x000fe20003800200 */
[----:B------:R-:W-:Y:S01]  /*0210*/  IMAD.IADD R5, R4, 0x1, -R5 ;  /* 0x0000000104057824 */ /* 0x000fe200078e0a05 */
[----:B------:R-:W-:Y:S02]  /*0220*/  CS2R R8, SRZ ;  /* 0x0000000000087805 */ /* 0x000fe4000001ff00 */
[----:B------:R-:W-:Y:S02]  /*0230*/  LOP3.LUT R3, R2, 0x7, RZ, 0xc0, !PT ;  /* 0x0000000702037812 */ /* 0x000fe400078ec0ff */
[----:B------:R-:W-:Y:S02]  /*0240*/  ISETP.GT.U32.AND P1, PT, R5, -0x8, PT ;  /* 0xfffffff80500780c */ /* 0x000fe40003f24070 */
[----:B------:R-:W-:-:S11]  /*0250*/  ISETP.NE.AND P0, PT, R3, RZ, PT ;  /* 0x000000ff0300720c */ /* 0x000fd60003f05270 */
[----:B------:R-:W-:Y:S05]  /*0260*/  @P1 BRA `(.L_x_121) ;  /* 0x0000000400301947 */ /* 0x000fea0003800000 */
[----:B------:R-:W-:Y:S02]  /*0270*/  LOP3.LUT R5, R2, 0xfffffff8, RZ, 0xc0, !PT ;  /* 0xfffffff802057812 */ /* 0x000fe400078ec0ff */
[----:B------:R-:W-:Y:S02]  /*0280*/  CS2R R8, SRZ ;  /* 0x0000000000087805 */ /* 0x000fe4000001ff00 */
[----:B------:R-:W-:-:S07]  /*0290*/  IADD3 R5, PT, PT, -R5, RZ, RZ ;  /* 0x000000ff05057210 */ /* 0x000fce0007ffe1ff */
.L_x_122:
[----:B------:R-:W0:Y:S08]  /*02a0*/  LDC.64 R12, c[0x0][0x390] ;  /* 0x0000e400ff0c7b82 */ /* 0x000e300000000a00 */
[----:B------:R-:W1:Y:S08]  /*02b0*/  LDC.64 R14, c[0x0][0x3a0] ;  /* 0x0000e800ff0e7b82 */ /* 0x000e700000000a00 */
[----:B------:R-:W2:Y:S01]  /*02c0*/  LDC.64 R10, c[0x0][0x388] ;  /* 0x0000e200ff0a7b82 */ /* 0x000ea20000000a00 */
[----:B0-----:R-:W-:-:S05]  /*02d0*/  IMAD.WIDE R12, R4, 0x4, R12 ;  /* 0x00000004040c7825 */ /* 0x001fca00078e020c */
[----:B------:R-:W1:Y:S04]  /*02e0*/  LDG.E R7, desc[UR6][R12.64] ;  /* 0x000000060c077981 */ /* 0x000e68000c1e1900 */
[----:B------:R-:W3:Y:S04]  /*02f0*/  LDG.E R29, desc[UR6][R12.64+0x4] ;  /* 0x000004060c1d7981 */ /* 0x000ee8000c1e1900 */
[----:B------:R-:W4:Y:S04]  /*0300*/  LDG.E R27, desc[UR6][R12.64+0x8] ;  /* 0x000008060c1b7981 */ /* 0x000f28000c1e1900 */
[----:B------:R-:W5:Y:S01]  /*0310*/  LDG.E R21, desc[UR6][R12.64+0xc] ;  /* 0x00000c060c157981 */ /* 0x000f62000c1e1900 */
[----:B--2---:R-:W-:-:S03]  /*0320*/  IMAD.WIDE R10, R4, 0x8, R10 ;  /* 0x00000008040a7825 */ /* 0x004fc600078e020a */
[----:B------:R-:W2:Y:S04]  /*0330*/  LDG.E R25, desc[UR6][R12.64+0x10] ;  /* 0x000010060c197981 */ /* 0x000ea8000c1e1900 */
[----:B------:R-:W2:Y:S01]  /*0340*/  LDG.E R23, desc[UR6][R12.64+0x1c] ;  /* 0x00001c060c177981 */ /* 0x000ea2000c1e1900 */
[----:B-1----:R-:W-:-:S06]  /*0350*/  IMAD.WIDE R6, R7, 0x4, R14 ;  /* 0x0000000407067825 */ /* 0x002fcc00078e020e */
[----:B------:R-:W2:Y:S01]  /*0360*/  LDG.E R6, desc[UR6][R6.64] ;  /* 0x0000000606067981 */ /* 0x000ea2000c1e1900 */
[----:B---3--:R-:W-:-:S05]  /*0370*/  IMAD.WIDE R28, R29, 0x4, R14 ;  /* 0x000000041d1c7825 */ /* 0x008fca00078e020e */
[----:B------:R-:W3:Y:S01]  /*0380*/  LDG.E R24, desc[UR6][R28.64] ;  /* 0x000000061c187981 */ /* 0x000ee2000c1e1900 */
[----:B----4-:R-:W-:-:S03]  /*0390*/  IMAD.WIDE R26, R27, 0x4, R14 ;  /* 0x000000041b1a7825 */ /* 0x010fc600078e020e */
[----:B------:R-:W4:Y:S01]  /*03a0*/  LDG.E R7, desc[UR6][R12.64+0x18] ;  /* 0x000018060c077981 */ /* 0x000f22000c1e1900 */
[----:B-----5:R-:W-:-:S03]  /*03b0*/  IMAD.WIDE R20, R21, 0x4, R14 ;  /* 0x0000000415147825 */ /* 0x020fc600078e020e */
[----:B------:R0:W5:Y:S04]  /*03c0*/  LDG.E R22, desc[UR6][R26.64] ;  /* 0x000000061a167981 */ /* 0x000168000c1e1900 */
[----:B------:R-:W4:Y:S01]  /*03d0*/  LDG.E R20, desc[UR6][R20.64] ;  /* 0x0000000614147981 */ /* 0x000f22000c1e1900 */
[----:B--2---:R-:W-:-:S13]  /*03e0*/  ISETP.NE.AND P1, PT, R6, RZ, PT ;  /* 0x000000ff0600720c */ /* 0x004fda0003f25270 */
[----:B------:R-:W-:Y:S01]  /*03f0*/  @P1 IMAD R16, R6, 0x8, R1 ;  /* 0x0000000806101824 */ /* 0x000fe200078e0201 */
[----:B------:R-:W2:Y:S04]  /*0400*/  @P1 LDG.E.64 R18, desc[UR6][R10.64] ;  /* 0x000000060a121981 */ /* 0x000ea8000c1e1b00 */
[----:B------:R-:W0:Y:S04]  /*0410*/  LDG.E R6, desc[UR6][R12.64+0x14] ;  /* 0x000014060c067981 */ /* 0x000e28000c1e1900 */
[----:B------:R-:W2:Y:S01]  /*0420*/  @P1 LDL.64 R16, [R16+-0x8] ;  /* 0xfffff80010101983 */ /* 0x000ea20000100a00 */
[----:B---3--:R-:W-:-:S13]  /*0430*/  ISETP.NE.AND P2, PT, R24, RZ, PT ;  /* 0x000000ff1800720c */ /* 0x008fda0003f45270 */
[----:B------:R-:W-:Y:S02]  /*0440*/  @P2 IMAD R28, R24, 0x8, R1 ;  /* 0x00000008181c2824 */ /* 0x000fe400078e0201 */
[----:B------:R-:W-:-:S06]  /*0450*/  IMAD.WIDE R24, R25, 0x4, R14 ;  /* 0x0000000419187825 */ /* 0x000fcc00078e020e */
[----:B------:R-:W3:Y:S01]  /*0460*/  LDG.E R24, desc[UR6][R24.64] ;  /* 0x0000000618187981 */ /* 0x000ee2000c1e1900 */
[----:B--2---:R-:W-:-:S03]  /*0470*/  @P1 DFMA R8, R16, R18, R8 ;  /* 0x000000121008122b */ /* 0x004fc60000000008 */
[----:B------:R-:W2:Y:S04]  /*0480*/  @P2 LDG.E.64 R16, desc[UR6][R10.64+0x8] ;  /* 0x000008060a102981 */ /* 0x000ea8000c1e1b00 */
[----:B------:R-:W2:Y:S01]  /*0490*/  @P2 LDL.64 R18, [R28+-0x8] ;  /* 0xfffff8001c122983 */ /* 0x000ea20000100a00 */
[----:B0-----:R-:W-:Y:S01]  /*04a0*/  IMAD.WIDE R26, R6, 0x4, R14 ;  /* 0x00000004061a7825 */ /* 0x001fe200078e020e */
[----:B-----5:R-:W-:-:S03]  /*04b0*/  ISETP.NE.AND P5, PT, R22, RZ, PT ;  /* 0x000000ff1600720c */ /* 0x020fc60003fa5270 */
[----:B----4-:R-:W-:Y:S02]  /*04c0*/  IMAD.WIDE R6, R7, 0x4, R14 ;  /* 0x0000000407067825 */ /* 0x010fe400078e020e */
[----:B------:R-:W4:Y:S01]  /*04d0*/  LDG.E R26, desc[UR6][R26.64] ;  /* 0x000000061a1a7981 */ /* 0x000f22000c1e1900 */
[----:B------:R-:W-:-:S03]  /*04e0*/  ISETP.NE.AND P4, PT, R20, RZ, PT ;  /* 0x000000ff1400720c */ /* 0x000fc60003f85270 */
[----:B------:R-:W5:Y:S01]  /*04f0*/  LDG.E R6, desc[UR6][R6.64] ;  /* 0x0000000606067981 */ /* 0x000f62000c1e1900 */
[----:B------:R-:W-:-:S03]  /*0500*/  IMAD.WIDE R14, R23, 0x4, R14 ;  /* 0x00000004170e7825 */ /* 0x000fc600078e020e */
[----:B------:R-:W-:Y:S01]  /*0510*/  @P5 LEA R29, R22, R1, 0x3 ;  /* 0x00000001161d5211 */ /* 0x000fe200078e18ff */
[----:B------:R-:W5:Y:S04]  /*0520*/  @P5 LDG.E.64 R12, desc[UR6][R10.64+0x10] ;  /* 0x000010060a0c5981 */ /* 0x000f68000c1e1b00 */
[----:B------:R-:W5:Y:S01]  /*0530*/  LDG.E R14, desc[UR6][R14.64] ;  /* 0x000000060e0e7981 */ /* 0x000f62000c1e1900 */
[----:B------:R-:W-:-:S06]  /*0540*/  @P4 IMAD R20, R20, 0x8, R1 ;  /* 0x0000000814144824 */ /* 0x000fcc00078e0201 */
[----:B------:R-:W5:Y:S01]  /*0550*/  @P4 LDL.64 R20, [R20+-0x8] ;  /* 0xfffff80014144983 */ /* 0x000f620000100a00 */
[----:B--2---:R-:W-:-:S03]  /*0560*/  @P2 DFMA R8, R18, R16, R8 ;  /* 0x000000101208222b */ /* 0x004fc60000000008 */
[----:B------:R-:W2:Y:S04]  /*0570*/  @P5 LDL.64 R16, [R29+-0x8] ;  /* 0xfffff8001d105983 */ /* 0x000ea80000100a00 */
[----:B------:R-:W2:Y:S01]  /*0580*/  @P4 LDG.E.64 R18, desc[UR6][R10.64+0x18] ;  /* 0x000018060a124981 */ /* 0x000ea2000c1e1b00 */
[----:B---3--:R-:W-:Y:S02]  /*0590*/  ISETP.NE.AND P3, PT, R24, RZ, PT ;  /* 0x000000ff1800720c */ /* 0x008fe40003f65270 */
[----:B----4-:R-:W-:Y:S02]  /*05a0*/  ISETP.NE.AND P2, PT, R26, RZ, PT ;  /* 0x000000ff1a00720c */ /* 0x010fe40003f45270 */
[----:B-----5:R-:W-:-:S09]  /*05b0*/  ISETP.NE.AND P1, PT, R6, RZ, PT ;  /* 0x000000ff0600720c */ /* 0x020fd20003f25270 */
[----:B------:R-:W-:Y:S01]  /*05c0*/  @P3 IMAD R24, R24, 0x8, R1 ;  /* 0x0000000818183824 */ /* 0x000fe200078e0201 */
[----:B------:R-:W3:Y:S01]  /*05d0*/  @P3 LDG.E.64 R22, desc[UR6][R10.64+0x20] ;  /* 0x000020060a163981 */ /* 0x000ee2000c1e1b00 */
[----:B------:R-:W-:-:S04]  /*05e0*/  @P2 LEA R26, R26, R1, 0x3 ;  /* 0x000000011a1a2211 */ /* 0x000fc800078e18ff */
[----:B------:R-:W3:Y:S01]  /*05f0*/  @P3 LDL.64 R24, [R24+-0x8] ;  /* 0xfffff80018183983 */ /* 0x000ee20000100a00 */
[----:B------:R-:W-:-:S03]  /*0600*/  @P1 IMAD R27, R6, 0x8, R1 ;  /* 0x00000008061b1824 */ /* 0x000fc600078e0201 */
[----:B------:R-:W4:Y:S01]  /*0610*/  @P1 LDG.E.64 R6, desc[UR6][R10.64+0x30] ;  /* 0x000030060a061981 */ /* 0x000f22000c1e1b00 */
[----:B--2---:R-:W-:-:S03]  /*0620*/  @P5 DFMA R8, R16, R12, R8 ;  /* 0x0000000c1008522b */ /* 0x004fc60000000008 */
[----:B------:R-:W2:Y:S01]  /*0630*/  @P2 LDG.E.64 R12, desc[UR6][R10.64+0x28] ;  /* 0x000028060a0c2981 */ /* 0x000ea2000c1e1b00 */
[----:B------:R-:W-:-:S03]  /*0640*/  ISETP.NE.AND P5, PT, R14, RZ, PT ;  /* 0x000000ff0e00720c */ /* 0x000fc60003fa5270 */
[----:B------:R-:W2:Y:S01]  /*0650*/  @P2 LDL.64 R16, [R26+-0x8] ;  /* 0xfffff8001a102983 */ /* 0x000ea20000100a00 */
[----:B------:R-:W-:-:S03]  /*0660*/  @P4 DFMA R8, R20, R18, R8 ;  /* 0x000000121408422b */ /* 0x000fc60000000008 */
[----:B------:R-:W4:Y:S06]  /*0670*/  @P1 LDL.64 R18, [R27+-0x8] ;  /* 0xfffff8001b121983 */ /* 0x000f2c0000100a00 */
[----:B------:R-:W-:Y:S02]  /*0680*/  @P5 IMAD R20, R14, 0x8, R1 ;  /* 0x000000080e145824 */ /* 0x000fe400078e0201 */
[----:B------:R-:W5:Y:S04]  /*0690*/  @P5 LDG.E.64 R14, desc[UR6][R10.64+0x38] ;  /* 0x000038060a0e5981 */ /* 0x000f68000c1e1b00 */
[----:B------:R-:W5:Y:S01]  /*06a0*/  @P5 LDL.64 R20, [R20+-0x8] ;  /* 0xfffff80014145983 */ /* 0x000f620000100a00 */
[----:B---3--:R-:W-:Y:S01]  /*06b0*/  @P3 DFMA R8, R24, R22, R8 ;  /* 0x000000161808322b */ /* 0x008fe20000000008 */
[----:B------:R-:W-:Y:S01]  /*06c0*/  IADD3 R5, PT, PT, R5, 0x8, RZ ;  /* 0x0000000805057810 */ /* 0x000fe20007ffe0ff */
[----:B------:R-:W-:-:S06]  /*06d0*/  VIADD R4, R4, 0x8 ;  /* 0x0000000804047836 */ /* 0x000fcc0000000000 */
[----:B--2---:R-:W-:-:S08]  /*06e0*/  @P2 DFMA R8, R16, R12, R8 ;  /* 0x0000000c1008222b */ /* 0x004fd00000000008 */
[----:B----4-:R-:W-:Y:S01]  /*06f0*/  @P1 DFMA R8, R18, R6, R8 ;  /* 0x000000061208122b */ /* 0x010fe20000000008 */
[----:B------:R-:W-:-:S07]  /*0700*/  ISETP.NE.AND P1, PT, R5, RZ, PT ;  /* 0x000000ff0500720c */ /* 0x000fce0003f25270 */
[----:B-----5:R-:W-:-:S06]  /*0710*/  @P5 DFMA R8, R20, R14, R8 ;  /* 0x0000000e1408522b */ /* 0x020fcc0000000008 */
[----:B------:R-:W-:Y:S05]  /*0720*/  @P1 BRA `(.L_x_122) ;  /* 0xfffffff800dc1947 */ /* 0x000fea000383ffff */
.L_x_121:
[----:B------:R-:W-:Y:S05]  /*0730*/  BSYNC.RECONVERGENT B2 ;  /* 0x0000000000027941 */ /* 0x000fea0003800200 */
.L_x_120:
[----:B------:R-:W-:Y:S05]  /*0740*/  @!P0 BRA `(.L_x_119) ;  /* 0x00000004005c8947 */ /* 0x000fea0003800000 */
[----:B------:R-:W-:Y:S01]  /*0750*/  ISETP.GE.U32.AND P0, PT, R3, 0x4, PT ;  /* 0x000000040300780c */ /* 0x000fe20003f06070 */
[----:B------:R-:W-:Y:S01]  /*0760*/  BSSY.RECONVERGENT B2, `(.L_x_123) ;  /* 0x000002a000027945 */ /* 0x000fe20003800200 */
[----:B------:R-:W-:-:S04]  /*0770*/  LOP3.LUT R5, R2, 0x3, RZ, 0xc0, !PT ;  /* 0x0000000302057812 */ /* 0x000fc800078ec0ff */
[----:B------:R-:W-:-:S07]  /*0780*/  ISETP.NE.AND P4, PT, R5, RZ, PT ;  /* 0x000000ff0500720c */ /* 0x000fce0003f85270 */
[----:B------:R-:W-:Y:S06]  /*0790*/  @!P0 BRA `(.L_x_124) ;  /* 0x0000000000988947 */ /* 0x000fec0003800000 */
        /* <DEDUP_REMOVED lines=8> */
[----:B-1----:R-:W-:-:S04]  /*0820*/  IMAD.WIDE R10, R11, 0x4, R6 ;  /* 0x000000040b0a7825 */ /* 0x002fc800078e0206 */
[--C-:B---3--:R-:W-:Y:S02]  /*0830*/  IMAD.WIDE R12, R13, 0x4, R6.reuse ;  /* 0x000000040d0c7825 */ /* 0x108fe400078e0206 */
[----:B------:R-:W3:Y:S02]  /*0840*/  LDG.E R10, desc[UR6][R10.64] ;  /* 0x000000060a0a7981 */ /* 0x000ee4000c1e1900 */
[--C-:B----4-:R-:W-:Y:S02]  /*0850*/  IMAD.WIDE R18, R19, 0x4, R6.reuse ;  /* 0x0000000413127825 */ /* 0x110fe400078e0206 */
[----:B------:R-:W4:Y:S02]  /*0860*/  LDG.E R12, desc[UR6][R12.64] ;  /* 0x000000060c0c7981 */ /* 0x000f24000c1e1900 */
[----:B-----5:R-:W-:Y:S02]  /*0870*/  IMAD.WIDE R22, R23, 0x4, R6 ;  /* 0x0000000417167825 */ /* 0x020fe400078e0206 */
[----:B------:R-:W5:Y:S04]  /*0880*/  LDG.E R18, desc[UR6][R18.64] ;  /* 0x0000000612127981 */ /* 0x000f68000c1e1900 */
[----:B------:R-:W5:Y:S01]  /*0890*/  LDG.E R22, desc[UR6][R22.64] ;  /* 0x0000000616167981 */ /* 0x000f62000c1e1900 */
[----:B--2---:R-:W-:Y:S01]  /*08a0*/  IMAD.WIDE R16, R4, 0x8, R16 ;  /* 0x0000000804107825 */ /* 0x004fe200078e0210 */
[----:B---3--:R-:W-:-:S02]  /*08b0*/  ISETP.NE.AND P0, PT, R10, RZ, PT ;  /* 0x000000ff0a00720c */ /* 0x008fc40003f05270 */
[----:B----4-:R-:W-:Y:S02]  /*08c0*/  ISETP.NE.AND P1, PT, R12, RZ, PT ;  /* 0x000000ff0c00720c */ /* 0x010fe40003f25270 */
[----:B-----5:R-:W-:-:S09]  /*08d0*/  ISETP.NE.AND P2, PT, R18, RZ, PT ;  /* 0x000000ff1200720c */ /* 0x020fd20003f45270 */
[----:B------:R-:W-:Y:S01]  /*08e0*/  @P0 IMAD R10, R10, 0x8, R1 ;  /* 0x000000080a0a0824 */ /* 0x000fe200078e0201 */
[----:B------:R-:W2:Y:S01]  /*08f0*/  @P0 LDG.E.64 R6, desc[UR6][R16.64] ;  /* 0x0000000610060981 */ /* 0x000ea2000c1e1b00 */
[----:B------:R-:W-:-:S04]  /*0900*/  @P1 LEA R14, R12, R1, 0x3 ;  /* 0x000000010c0e1211 */ /* 0x000fc800078e18ff */
[----:B------:R-:W2:Y:S01]  /*0910*/  @P0 LDL.64 R10, [R10+-0x8] ;  /* 0xfffff8000a0a0983 */ /* 0x000ea20000100a00 */
[----:B------:R-:W-:Y:S01]  /*0920*/  ISETP.NE.AND P3, PT, R22, RZ, PT ;  /* 0x000000ff1600720c */ /* 0x000fe20003f65270 */
[--C-:B------:R-:W-:Y:S02]  /*0930*/  @P2 IMAD R20, R18, 0x8, R1.reuse ;  /* 0x0000000812142824 */ /* 0x100fe400078e0201 */
[----:B------:R-:W3:Y:S04]  /*0940*/  @P1 LDG.E.64 R12, desc[UR6][R16.64+0x8] ;  /* 0x00000806100c1981 */ /* 0x000ee8000c1e1b00 */
[----:B------:R-:W3:Y:S04]  /*0950*/  @P1 LDL.64 R14, [R14+-0x8] ;  /* 0xfffff8000e0e1983 */ /* 0x000ee80000100a00 */
[----:B------:R-:W4:Y:S02]  /*0960*/  @P2 LDG.E.64 R18, desc[UR6][R16.64+0x10] ;  /* 0x0000100610122981 */ /* 0x000f24000c1e1b00 */
[----:B------:R-:W-:-:S02]  /*0970*/  @P3 IMAD R24, R22, 0x8, R1 ;  /* 0x0000000816183824 */ /* 0x000fc400078e0201 */
[----:B------:R-:W4:Y:S04]  /*0980*/  @P2 LDL.64 R20, [R20+-0x8] ;  /* 0xfffff80014142983 */ /* 0x000f280000100a00 */
[----:B------:R-:W5:Y:S04]  /*0990*/  @P3 LDG.E.64 R22, desc[UR6][R16.64+0x18] ;  /* 0x0000180610163981 */ /* 0x000f68000c1e1b00 */
[----:B------:R-:W5:Y:S01]  /*09a0*/  @P3 LDL.64 R24, [R24+-0x8] ;  /* 0xfffff80018183983 */ /* 0x000f620000100a00 */
[----:B------:R-:W-:Y:S01]  /*09b0*/  IADD3 R4, PT, PT, R4, 0x4, RZ ;  /* 0x0000000404047810 */ /* 0x000fe20007ffe0ff */
[----:B--2---:R-:W-:-:S08]  /*09c0*/  @P0 DFMA R8, R10, R6, R8 ;  /* 0x000000060a08022b */ /* 0x004fd00000000008 */
[----:B---3--:R-:W-:-:S08]  /*09d0*/  @P1 DFMA R8, R14, R12, R8 ;  /* 0x0000000c0e08122b */ /* 0x008fd00000000008 */
[----:B----4-:R-:W-:-:S08]  /*09e0*/  @P2 DFMA R8, R20, R18, R8 ;  /* 0x000000121408222b */ /* 0x010fd00000000008 */
[----:B-----5:R-:W-:-:S11]  /*09f0*/  @P3 DFMA R8, R24, R22, R8 ;  /* 0x000000161808322b */ /* 0x020fd60000000008 */
.L_x_124:
[----:B------:R-:W-:Y:S05]  /*0a00*/  BSYNC.RECONVERGENT B2 ;  /* 0x0000000000027941 */ /* 0x000fea0003800200 */
.L_x_123:
[----:B------:R-:W-:Y:S05]  /*0a10*/  @!P4 BRA `(.L_x_119) ;  /* 0x0000000000a8c947 */ /* 0x000fea0003800000 */
[----:B------:R-:W-:Y:S01]  /*0a20*/  ISETP.NE.AND P0, PT, R5, 0x1, PT ;  /* 0x000000010500780c */ /* 0x000fe20003f05270 */
[----:B------:R-:W-:Y:S01]  /*0a30*/  BSSY.RECONVERGENT B2, `(.L_x_125) ;  /* 0x000001a000027945 */ /* 0x000fe20003800200 */
[----:B------:R-:W-:-:S04]  /*0a40*/  LOP3.LUT R2, R2, 0x1, RZ, 0xc0, !PT ;  /* 0x0000000102027812 */ /* 0x000fc800078ec0ff */
[----:B------:R-:W-:-:S07]  /*0a50*/  ISETP.NE.U32.AND P2, PT, R2, 0x1, PT ;  /* 0x000000010200780c */ /* 0x000fce0003f45070 */
[----:B------:R-:W-:Y:S06]  /*0a60*/  @!P0 BRA `(.L_x_126) ;  /* 0x0000000000588947 */ /* 0x000fec0003800000 */
[----:B------:R-:W0:Y:S08]  /*0a70*/  LDC.64 R2, c[0x0][0x390] ;  /* 0x0000e400ff027b82 */ /* 0x000e300000000a00 */
[----:B------:R-:W1:Y:S08]  /*0a80*/  LDC.64 R12, c[0x0][0x3a0] ;  /* 0x0000e800ff0c7b82 */ /* 0x000e700000000a00 */
[----:B------:R-:W2:Y:S01]  /*0a90*/  LDC.64 R10, c[0x0][0x388] ;  /* 0x0000e200ff0a7b82 */ /* 0x000ea20000000a00 */
[----:B0-----:R-:W-:-:S05]  /*0aa0*/  IMAD.WIDE R6, R4, 0x4, R2 ;  /* 0x0000000404067825 */ /* 0x001fca00078e0202 */
[----:B------:R-:W1:Y:S04]  /*0ab0*/  LDG.E R3, desc[UR6][R6.64] ;  /* 0x0000000606037981 */ /* 0x000e68000c1e1900 */
[----:B------:R-:W3:Y:S01]  /*0ac0*/  LDG.E R5, desc[UR6][R6.64+0x4] ;  /* 0x0000040606057981 */ /* 0x000ee2000c1e1900 */
[----:B-1----:R-:W-:-:S04]  /*0ad0*/  IMAD.WIDE R2, R3, 0x4, R12 ;  /* 0x0000000403027825 */ /* 0x002fc800078e020c */
[----:B---3--:R-:W-:Y:S02]  /*0ae0*/  IMAD.WIDE R12, R5, 0x4, R12 ;  /* 0x00000004050c7825 */ /* 0x008fe400078e020c */
[----:B------:R-:W3:Y:S04]  /*0af0*/  LDG.E R2, desc[UR6][R2.64] ;  /* 0x0000000602027981 */ /* 0x000ee8000c1e1900 */
[----:B------:R-:W4:Y:S01]  /*0b00*/  LDG.E R12, desc[UR6][R12.64] ;  /* 0x000000060c0c7981 */ /* 0x000f22000c1e1900 */
[----:B--2---:R-:W-:Y:S01]  /*0b10*/  IMAD.WIDE R16, R4, 0x8, R10 ;  /* 0x0000000804107825 */ /* 0x004fe200078e020a */
[----:B---3--:R-:W-:Y:S02]  /*0b20*/  ISETP.NE.AND P0, PT, R2, RZ, PT ;  /* 0x000000ff0200720c */ /* 0x008fe40003f05270 */
[----:B----4-:R-:W-:-:S11]  /*0b30*/  ISETP.NE.AND P1, PT, R12, RZ, PT ;  /* 0x000000ff0c00720c */ /* 0x010fd60003f25270 */
[--C-:B------:R-:W-:Y:S01]  /*0b40*/  @P0 IMAD R5, R2, 0x8, R1.reuse ;  /* 0x0000000802050824 */ /* 0x100fe200078e0201 */
[----:B------:R-:W2:Y:S04]  /*0b50*/  @P0 LDG.E.64 R10, desc[UR6][R16.64] ;  /* 0x00000006100a0981 */ /* 0x000ea8000c1e1b00 */
[----:B------:R-:W2:Y:S01]  /*0b60*/  @P0 LDL.64 R6, [R5+-0x8] ;  /* 0xfffff80005060983 */ /* 0x000ea20000100a00 */
[----:B------:R-:W-:-:S03]  /*0b70*/  @P1 IMAD R18, R12, 0x8, R1 ;  /* 0x000000080c121824 */ /* 0x000fc600078e0201 */
[----:B------:R-:W3:Y:S04]  /*0b80*/  @P1 LDG.E.64 R14, desc[UR6][R16.64+0x8] ;  /* 0x00000806100e1981 */ /* 0x000ee8000c1e1b00 */
[----:B------:R-:W3:Y:S01]  /*0b90*/  @P1 LDL.64 R2, [R18+-0x8] ;  /* 0xfffff80012021983 */ /* 0x000ee20000100a00 */
[----:B------:R-:W-:Y:S01]  /*0ba0*/  IADD3 R4, PT, PT, R4, 0x2, RZ ;  /* 0x0000000204047810 */ /* 0x000fe20007ffe0ff */
[----:B--2---:R-:W-:-:S08]  /*0bb0*/  @P0 DFMA R8, R6, R10, R8 ;  /* 0x0000000a0608022b */ /* 0x004fd00000000008 */
[----:B---3--:R-:W-:-:S11]  /*0bc0*/  @P1 DFMA R8, R2, R14, R8 ;  /* 0x0000000e0208122b */ /* 0x008fd60000000008 */
.L_x_126:
[----:B------:R-:W-:Y:S05]  /*0bd0*/  BSYNC.RECONVERGENT B2 ;  /* 0x0000000000027941 */ /* 0x000fea0003800200 */
.L_x_125:
[----:B------:R-:W-:Y:S05]  /*0be0*/  @P2 BRA `(.L_x_119) ;  /* 0x0000000000342947 */ /* 0x000fea0003800000 */
[----:B------:R-:W0:Y:S08]  /*0bf0*/  LDC.64 R2, c[0x0][0x390] ;  /* 0x0000e400ff027b82 */ /* 0x000e300000000a00 */
[----:B------:R-:W1:Y:S01]  /*0c00*/  LDC.64 R6, c[0x0][0x3a0] ;  /* 0x0000e800ff067b82 */ /* 0x000e620000000a00 */
[----:B0-----:R-:W-:-:S06]  /*0c10*/  IMAD.WIDE R2, R4, 0x4, R2 ;  /* 0x0000000404027825 */ /* 0x001fcc00078e0202 */
[----:B------:R-:W1:Y:S02]  /*0c20*/  LDG.E R3, desc[UR6][R2.64] ;  /* 0x0000000602037981 */ /* 0x000e64000c1e1900 */
[----:B-1----:R-:W-:-:S06]  /*0c30*/  IMAD.WIDE R6, R3, 0x4, R6 ;  /* 0x0000000403067825 */ /* 0x002fcc00078e0206 */
[----:B------:R-:W2:Y:S02]  /*0c40*/  LDG.E R6, desc[UR6][R6.64] ;  /* 0x0000000606067981 */ /* 0x000ea4000c1e1900 */
[----:B--2---:R-:W-:-:S13]  /*0c50*/  ISETP.NE.AND P0, PT, R6, RZ, PT ;  /* 0x000000ff0600720c */ /* 0x004fda0003f05270 */
[----:B------:R-:W0:Y:S01]  /*0c60*/  @P0 LDC.64 R10, c[0x0][0x388] ;  /* 0x0000e200ff0a0b82 */ /* 0x000e220000000a00 */
[----:B------:R-:W-:Y:S02]  /*0c70*/  @P0 IMAD R5, R6, 0x8, R1 ;  /* 0x0000000806050824 */ /* 0x000fe400078e0201 */
[----:B0-----:R-:W-:-:S04]  /*0c80*/  @P0 IMAD.WIDE R10, R4, 0x8, R10 ;  /* 0x00000008040a0825 */ /* 0x001fc800078e020a */
[----:B------:R-:W2:Y:S04]  /*0c90*/  @P0 LDL.64 R4, [R5+-0x8] ;  /* 0xfffff80005040983 */ /* 0x000ea80000100a00 */
[----:B------:R-:W2:Y:S02]  /*0ca0*/  @P0 LDG.E.64 R10, desc[UR6][R10.64] ;  /* 0x000000060a0a0981 */ /* 0x000ea4000c1e1b00 */
[----:B--2---:R-:W-:-:S11]  /*0cb0*/  @P0 DFMA R8, R4, R10, R8 ;  /* 0x0000000a0408022b */ /* 0x004fd60000000008 */
.L_x_119:
[----:B------:R-:W-:Y:S05]  /*0cc0*/  BSYNC.RECONVERGENT B0 ;  /* 0x0000000000007941 */ /* 0x000fea0003800200 */
.L_x_118:
[----:B------:R-:W0:Y:S02]  /*0cd0*/  LDC.64 R2, c[0x0][0x380] ;  /* 0x0000e000ff027b82 */ /* 0x000e240000000a00 */
[----:B0-----:R-:W-:-:S05]  /*0ce0*/  IMAD.WIDE R2, R0, 0x8, R2 ;  /* 0x0000000800027825 */ /* 0x001fca00078e0202 */
[----:B------:R-:W2:Y:S02]  /*0cf0*/  LDG.E.64 R4, desc[UR6][R2.64] ;  /* 0x0000000602047981 */ /* 0x000ea4000c1e1b00 */
[----:B--2---:R-:W-:-:S07]  /*0d00*/  DADD R4, R4, -R8 ;  /* 0x0000000004047229 */ /* 0x004fce0000000808 */
[----:B------:R1:W-:Y:S04]  /*0d10*/  STG.E.64 desc[UR6][R2.64], R4 ;  /* 0x0000000402007986 */ /* 0x0003e8000c101b06 */
.L_x_117:
[----:B0-----:R-:W-:Y:S05]  /*0d20*/  BSYNC.RECONVERGENT B1 ;  /* 0x0000000000017941 */ /* 0x001fea0003800200 */
.L_x_116:
[----:B------:R-:W0:Y:S01]  /*0d30*/  LDCU UR4, c[0x0][0x3a8] ;  /* 0x00007500ff0477ac */ /* 0x000e220008000800 */
[----:B------:R-:W-:Y:S01]  /*0d40*/  BAR.SYNC.DEFER_BLOCKING 0x0 ;  /* 0x0000000000007b1d */ /* 0x000fe20000010000 */
[----:B0-----:R-:W-:-:S13]  /*0d50*/  ISETP.GE.AND P0, PT, R0, UR4, PT ;  /* 0x0000000400007c0c */ /* 0x001fda000bf06270 */
[----:B------:R-:W-:Y:S05]  /*0d60*/  @P0 EXIT ;  /* 0x000000000000094d */ /* 0x000fea0003800000 */
[----:B-1----:R-:W0:Y:S02]  /*0d70*/  LDC.64 R2, c[0x0][0x390] ;  /* 0x0000e400ff027b82 */ /* 0x002e240000000a00 */
[----:B0-----:R-:W-:-:S05]  /*0d80*/  IMAD.WIDE R2, R0, 0x4, R2 ;  /* 0x0000000400027825 */ /* 0x001fca00078e0202 */
[----:B------:R0:W5:Y:S01]  /*0d90*/  LDG.E R9, desc[UR6][R2.64] ;  /* 0x0000000602097981 */ /* 0x000162000c1e1900 */
        /* <DEDUP_REMOVED lines=12> */
.L_x_130:
[----:B------:R-:W-:-:S05]  /*0e60*/  VIADD R7, R7, 0x1 ;  /* 0x0000000107077836 */ /* 0x000fca0000000000 */
[----:B------:R-:W-:-:S13]  /*0e70*/  ISETP.NE.AND P0, PT, R7, UR5, PT ;  /* 0x0000000507007c0c */ /* 0x000fda000bf05270 */
[----:B------:R-:W-:Y:S05]  /*0e80*/  @!P0 BRA `(.L_x_129) ;  /* 0x0000000000148947 */ /* 0x000fea0003800000 */
[----:B0-----:R-:W-:-:S06]  /*0e90*/  IMAD.WIDE.U32 R2, R7, 0x4, R4 ;  /* 0x0000000407027825 */ /* 0x001fcc00078e0004 */
[----:B------:R-:W2:Y:S02]  /*0ea0*/  LDG.E R3, desc[UR6][R2.64] ;  /* 0x0000000602037981 */ /* 0x000ea4000c1e1900 */
[----:B--2---:R-:W-:-:S13]  /*0eb0*/  ISETP.GT.AND P0, PT, R3, R0, PT ;  /* 0x000000000300720c */ /* 0x004fda0003f04270 */
[----:B------:R-:W-:Y:S05]  /*0ec0*/  @!P0 BRA `(.L_x_130) ;  /* 0xfffffffc00e48947 */ /* 0x000fea000383ffff */
.L_x_128:
[----:B------:R-:W-:-:S07]  /*0ed0*/  IADD3 R8, PT, PT, R7, -0x1, RZ ;  /* 0xffffffff07087810 */ /* 0x000fce0007ffe0ff */
.L_x_129:
[----:B------:R-:W-:Y:S05]  /*0ee0*/  BSYNC.RECONVERGENT B0 ;  /* 0x0000000000007941 */ /* 0x000fea0003800200 */
.L_x_127:
[----:B------:R-:W1:Y:S08]  /*0ef0*/  LDC.64 R6, c[0x0][0x3a0] ;  /* 0x0000e800ff067b82 */ /* 0x000e700000000a00 */
[----:B0-----:R-:W0:Y:S01]  /*0f00*/  LDC.64 R4, c[0x0][0x388] ;  /* 0x0000e200ff047b82 */ /* 0x001e220000000a00 */
[----:B-1---5:R-:W-:-:S05]  /*0f10*/  IMAD.WIDE R2, R9, 0x4, R6 ;  /* 0x0000000409027825 */ /* 0x022fca00078e0206 */
[----:B------:R-:W2:Y:S01]  /*0f20*/  LDG.E R10, desc[UR6][R2.64] ;  /* 0x00000006020a7981 */ /* 0x000ea2000c1e1900 */
[----:B------:R-:W-:Y:S04]  /*0f30*/  BSSY.RECONVERGENT B0, `(.L_x_131) ;  /* 0x0000011000007945 */ /* 0x000fe80003800200 */
[----:B------:R-:W-:Y:S01]  /*0f40*/  BSSY.RELIABLE B1, `(.L_x_132) ;  /* 0x000000e000017945 */ /* 0x000fe20003800100 */
[----:B0-----:R-:W-:-:S04]  /*0f50*/  IMAD.WIDE R4, R0, 0x8, R4 ;  /* 0x0000000800047825 */ /* 0x001fc800078e0204 */
[----:B------:R-:W-:Y:S01]  /*0f60*/  IMAD.WIDE R6, R8, 0x4, R6 ;  /* 0x0000000408067825 */ /* 0x000fe200078e0206 */
[----:B--2---:R-:W-:-:S13]  /*0f70*/  ISETP.NE.AND P0, PT, R10, RZ, PT ;  /* 0x000000ff0a00720c */ /* 0x004fda0003f05270 */
[----:B------:R-:W-:Y:S05]  /*0f80*/  @P0 BRA `(.L_x_133) ;  /* 0x0000000000180947 */ /* 0x000fea0003800000 */
[----:B------:R-:W2:Y:S01]  /*0f90*/  LDG.E R0, desc[UR6][R6.64] ;  /* 0x0000000606007981 */ /* 0x000ea2000c1e1900 */
[----:B------:R-:W-:Y:S02]  /*0fa0*/  ISETP.NE.AND P0, PT, R9, R8, PT ;  /* 0x000000080900720c */ /* 0x000fe40003f05270 */
[----:B--2---:R-:W-:-:S13]  /*0fb0*/  ISETP.NE.AND P1, PT, R0, RZ, PT ;  /* 0x000000ff0000720c */ /* 0x004fda0003f25270 */
[----:B------:R-:W-:Y:S05]  /*0fc0*/  @P0 BRA P1, `(.L_x_134) ;  /* 0x0000000000140947 */ /* 0x000fea0000800000 */
[----:B------:R-:W-:Y:S05]  /*0fd0*/  BREAK.RELIABLE B1 ;  /* 0x0000000000017942 */ /* 0x000fea0003800100 */
[----:B------:R-:W-:Y:S05]  /*0fe0*/  BRA `(.L_x_135) ;  /* 0x0000000000147947 */ /* 0x000fea0003800000 */
.L_x_133:
[----:B------:R-:W-:-:S13]  /*0ff0*/  ISETP.NE.AND P0, PT, R9, R8, PT ;  /* 0x000000080900720c */ /* 0x000fda0003f05270 */
[----:B------:R-:W-:Y:S05]  /*1000*/  @!P0 BREAK.RELIABLE B1 ;  /* 0x0000000000018942 */ /* 0x000fea0003800100 */
[----:B------:R-:W-:Y:S05]  /*1010*/  @!P0 BRA `(.L_x_135) ;  /* 0x0000000000088947 */ /* 0x000fea0003800000 */
.L_x_134:
[----:B------:R-:W-:Y:S05]  /*1020*/  BSYNC.RELIABLE B1 ;  /* 0x0000000000017941 */ /* 0x000fea0003800100 */
.L_x_132:
[----:B------:R0:W-:Y:S02]  /*1030*/  STG.E.64 desc[UR6][R4.64], RZ ;  /* 0x000000ff04007986 */ /* 0x0001e4000c101b06 */
.L_x_135:
[----:B------:R-:W-:Y:S05]  /*1040*/  BSYNC.RECONVERGENT B0 ;  /* 0x0000000000007941 */ /* 0x000fea0003800200 */
.L_x_131:
[----:B------:R-:W-:Y:S05]  /*1050*/  WARPSYNC.ALL ;  /* 0x0000000000007948 */ /* 0x000fea0003800000 */
[----:B------:R-:W-:Y:S06]  /*1060*/  BAR.SYNC.DEFER_BLOCKING 0x0 ;  /* 0x0000000000007b1d */ /* 0x000fec0000010000 */
[----:B------:R-:W2:Y:S01]  /*1070*/  LDG.E R2, desc[UR6][R2.64] ;  /* 0x0000000602027981 */ /* 0x000ea2000c1e1900 */
[----:B------:R-:W-:Y:S01]  /*1080*/  BSSY.RECONVERGENT B0, `(.L_x_136) ;  /* 0x000000a000007945 */ /* 0x000fe20003800200 */
[----:B--2---:R-:W-:-:S13]  /*1090*/  ISETP.NE.AND P0, PT, R2, RZ, PT ;  /* 0x000000ff0200720c */ /* 0x004fda0003f05270 */
[----:B------:R-:W-:Y:S05]  /*10a0*/  @P0 BRA `(.L_x_137) ;  /* 0x0000000000140947 */ /* 0x000fea0003800000 */
[----:B------:R-:W2:Y:S01]  /*10b0*/  LDG.E R6, desc[UR6][R6.64] ;  /* 0x0000000606067981 */ /* 0x000ea2000c1e1900 */
[----:B------:R-:W-:Y:S02]  /*10c0*/  ISETP.NE.AND P0, PT, R9, R8, PT ;  /* 0x000000080900720c */ /* 0x000fe40003f05270 */
[----:B--2---:R-:W-:-:S13]  /*10d0*/  ISETP.NE.AND P1, PT, R6, RZ, PT ;  /* 0x000000ff0600720c */ /* 0x004fda0003f25270 */
[----:B------:R-:W-:Y:S05]  /*10e0*/  @!P0 BRA P1, `(.L_x_138) ;  /* 0x00000000000c8947 */ /* 0x000fea0000800000 */
[----:B------:R-:W-:Y:S05]  /*10f0*/  EXIT ;  /* 0x000000000000794d */ /* 0x000fea0003800000 */
.L_x_137:
[----:B------:R-:W-:-:S13]  /*1100*/  ISETP.NE.AND P0, PT, R9, R8, PT ;  /* 0x000000080900720c */ /* 0x000fda0003f05270 */
[----:B------:R-:W-:Y:S05]  /*1110*/  @P0 EXIT ;  /* 0x000000000000094d */ /* 0x000fea0003800000 */
.L_x_138:
[----:B------:R-:W-:Y:S05]  /*1120*/  BSYNC.RECONVERGENT B0 ;  /* 0x0000000000007941 */ /* 0x000fea0003800200 */
.L_x_136:
[----:B------:R-:W-:Y:S01]  /*1130*/  IMAD.MOV.U32 R2, RZ, RZ, 0x0 ;  /* 0x00000000ff027424 */ /* 0x000fe200078e00ff */
[----:B------:R-:W-:-:S05]  /*1140*/  MOV R3, 0x3ff00000 ;  /* 0x3ff0000000037802 */ /* 0x000fca0000000f00 */
[----:B------:R-:W-:Y:S01]  /*1150*/  STG.E.64 desc[UR6][R4.64], R2 ;  /* 0x0000000204007986 */ /* 0x000fe2000c101b06 */
[----:B------:R-:W-:Y:S05]  /*1160*/  EXIT ;  /* 0x000000000000794d */ /* 0x000fea0003800000 */
.L_x_139:
        /* <DEDUP_REMOVED lines=9> */
.L_x_148:


//--------------------- .text._Z9fillArrayPdid    --------------------------
	.section	.text._Z9fillArrayPdid,"ax",@progbits
	.align	128
        .global         _Z9fillArrayPdid
        .type           _Z9fillArrayPdid,@function
        .size           _Z9fillArrayPdid,(.L_x_149 - _Z9fillArrayPdid)
        .other          _Z9fillArrayPdid,@"STO_CUDA_ENTRY STV_DEFAULT"
_Z9fillArrayPdid:
.text._Z9fillArrayPdid:
[----:B------:R-:W-:Y:S01]  /*0000*/  LDC R1, c[0x0][0x37c] ;  /* 0x0000df00ff017b82 */ /* 0x000fe20000000800 */
[----:B------:R-:W0:Y:S07]  /*0010*/  S2R R7, SR_TID.X ;  /* 0x0000000000077919 */ /* 0x000e2e0000002100 */
[----:B------:R-:W0:Y:S01]  /*0020*/  S2UR UR4, SR_CTAID.X ;  /* 0x00000000000479c3 */ /* 0x000e220000002500 */
[----:B------:R-:W1:Y:S07]  /*0030*/  LDCU UR5, c[0x0][0x388] ;  /* 0x00007100ff0577ac */ /* 0x000e6e0008000800 */
[----:B------:R-:W0:Y:S02]  /*0040*/  LDC R0, c[0x0][0x360] ;  /* 0x0000d800ff007b82 */ /* 0x000e240000000800 */
[----:B0-----:R-:W-:-:S05]  /*0050*/  IMAD R7, R0, UR4, R7 ;  /* 0x0000000400077c24 */ /* 0x001fca000f8e0207 */
[----:B-1----:R-:W-:-:S13]  /*0060*/  ISETP.GE.AND P0, PT, R7, UR5, PT ;  /* 0x0000000507007c0c */ /* 0x002fda000bf06270 */
[----:B------:R-:W-:Y:S05]  /*0070*/  @P0 EXIT ;  /* 0x000000000000094d */ /* 0x000fea0003800000 */
[----:B------:R-:W0:Y:S01]  /*0080*/  LDC.64 R2, c[0x0][0x380] ;  /* 0x0000e000ff027b82 */ /* 0x000e220000000a00 */
[----:B------:R-:W1:Y:S07]  /*0090*/  LDCU.64 UR4, c[0x0][0x358] ;  /* 0x00006b00ff0477ac */ /* 0x000e6e0008000a00 */
[----:B------:R-:W1:Y:S01]  /*00a0*/  LDC.64 R4, c[0x0][0x390] ;  /* 0x0000e400ff047b82 */ /* 0x000e620000000a00 */
[----:B0-----:R-:W-:-:S05]  /*00b0*/  IMAD.WIDE R2, R7, 0x8, R2 ;  /* 0x0000000807027825 */ /* 0x001fca00078e0202 */
[----:B-1----:R-:W-:Y:S01]  /*00c0*/  STG.E.64 desc[UR4][R2.64], R4 ;  /* 0x0000000402007986 */ /* 0x002fe2000c101b04 */
[----:B------:R-:W-:Y:S05]  /*00d0*/  EXIT ;  /* 0x000000000000794d */ /* 0x000fea0003800000 */
.L_x_140:
        /* <DEDUP_REMOVED lines=10> */
.L_x_149:


//--------------------- .nv.shared.reserved.0     --------------------------
	.section	.nv.shared.reserved.0,"aw",@nobits
	.weak		__nv_reservedSMEM_offset_0_alias
	.size		__nv_reservedSMEM_offset_0_alias, 0, 64
	.other		__nv_reservedSMEM_offset_0_alias,@"STO_CUDA_RESERVED_SHARED STV_DEFAULT"
__nv_reservedSMEM_offset_0_alias:
	.zero		0
	.zero		64


//--------------------- .nv.constant0._Z5splitPiS_S_ii --------------------------
	.section	.nv.constant0._Z5splitPiS_S_ii,"a",@progbits
	.sectionflags	@""
	.align	4
.nv.constant0._Z5splitPiS_S_ii:
	.zero		928


//--------------------- .nv.constant0._Z6reducePdPii --------------------------
	.section	.nv.constant0._Z6reducePdPii,"a",@progbits
	.sectionflags	@""
	.align	4
.nv.constant0._Z6reducePdPii:
	.zero		916


//--------------------- .nv.constant0._Z11ass_A_exactddPiS_PdiS_S0_S0_ii --------------------------
	.section	.nv.constant0._Z11ass_A_exactddPiS_PdiS_S0_S0_ii,"a",@progbits
	.sectionflags	@""
	.align	4
.nv.constant0._Z11ass_A_exactddPiS_PdiS_S0_S0_ii:
	.zero		976


//--------------------- .nv.constant0._Z14BernBinomCoeffPdi --------------------------
	.section	.nv.constant0._Z14BernBinomCoeffPdi,"a",@progbits
	.sectionflags	@""
	.align	4
.nv.constant0._Z14BernBinomCoeffPdi:
	.zero		908


//--------------------- .nv.constant0._Z15vectorDirichletPdS_PiS0_S0_iiiid --------------------------
	.section	.nv.constant0._Z15vectorDirichletPdS_PiS0_S0_iiiid,"a",@progbits
	.sectionflags	@""
	.align	4
.nv.constant0._Z15vectorDirichletPdS_PiS0_S0_iiiid:
	.zero		960


//--------------------- .nv.constant0._Z14applyDirichletPdS_PiS0_S0_iiiid --------------------------
	.section	.nv.constant0._Z14applyDirichletPdS_PiS0_S0_iiiid,"a",@progbits
	.sectionflags	@""
	.align	4
.nv.constant0._Z14applyDirichletPdS_PiS0_S0_iiiid:
	.zero		960


//--------------------- .nv.constant0._Z9fillArrayPdid --------------------------
	.section	.nv.constant0._Z9fillArrayPdid,"a",@progbits
	.sectionflags	@""
	.align	4
.nv.constant0._Z9fillArrayPdid:
	.zero		920


//--------------------- SYMBOLS --------------------------

	.type		.nv.reservedSmem.offset0,@object
	.size		.nv.reservedSmem.offset0,0x4
	.type		malloc,@function
	.type		free,@function
